	.headerflags	@"EF_CUDA_TEXMODE_UNIFIED EF_CUDA_64BIT_ADDRESS EF_CUDA_ACCELERATORS EF_CUDA_SM90 EF_CUDA_VIRTUAL_SM(EF_CUDA_SM90)"
	.elftype	@"ET_EXEC"


//--------------------- .nv.info                  --------------------------
	.section	.nv.info,"",@"SHT_CUDA_INFO"
	.align	4


	//----- nvinfo : EIATTR_REGCOUNT
	.align		4
        /*0000*/ 	.byte	0x04, 0x2f
        /*0002*/ 	.short	(.L_1 - .L_0)
	.align		4
.L_0:
        /*0004*/ 	.word	index@(triton_poi_fused_avg_pool2d_convolution_45)
        /*0008*/ 	.word	0x00000038


	//----- nvinfo : EIATTR_MIN_STACK_SIZE
	.align		4
.L_1:
        /*000c*/ 	.byte	0x04, 0x12
        /*000e*/ 	.short	(.L_3 - .L_2)
	.align		4
.L_2:
        /*0010*/ 	.word	index@(triton_poi_fused_avg_pool2d_convolution_45)
        /*0014*/ 	.word	0x00000000


	//----- nvinfo : EIATTR_FRAME_SIZE
	.align		4
.L_3:
        /*0018*/ 	.byte	0x04, 0x11
        /*001a*/ 	.short	(.L_5 - .L_4)
	.align		4
.L_4:
        /*001c*/ 	.word	index@(triton_poi_fused_avg_pool2d_convolution_45)
        /*0020*/ 	.word	0x00000000


	//----- nvinfo : EIATTR_MIN_STACK_SIZE
	.align		4
.L_5:
        /*0024*/ 	.byte	0x04, 0x12
        /*0026*/ 	.short	(.L_7 - .L_6)
	.align		4
.L_6:
        /*0028*/ 	.word	index@(triton_poi_fused_avg_pool2d_convolution_45)
        /*002c*/ 	.word	0x00000000
.L_7:


//--------------------- .nv.info.triton_poi_fused_avg_pool2d_convolution_45 --------------------------
	.section	.nv.info.triton_poi_fused_avg_pool2d_convolution_45,"",@"SHT_CUDA_INFO"
	.sectionflags	@""
	.align	4


	//----- nvinfo : EIATTR_CUDA_API_VERSION
	.align		4
        /*0000*/ 	.byte	0x04, 0x37
        /*0002*/ 	.short	(.L_9 - .L_8)
.L_8:
        /*0004*/ 	.word	0x0000007c


	//----- nvinfo : EIATTR_KPARAM_INFO
	.align		4
.L_9:
        /*0008*/ 	.byte	0x04, 0x17
        /*000a*/ 	.short	(.L_11 - .L_10)
.L_10:
        /*000c*/ 	.word	0x00000000
        /*0010*/ 	.short	0x0006
        /*0012*/ 	.short	0x002c
        /*0014*/ 	.byte	0x00, 0xf0, 0x11, 0x00


	//----- nvinfo : EIATTR_KPARAM_INFO
	.align		4
.L_11:
        /*0018*/ 	.byte	0x04, 0x17
        /*001a*/ 	.short	(.L_13 - .L_12)
.L_12:
        /*001c*/ 	.word	0x00000000
        /*0020*/ 	.short	0x0005
        /*0022*/ 	.short	0x0028
        /*0024*/ 	.byte	0x00, 0xf0, 0x11, 0x00


	//----- nvinfo : EIATTR_KPARAM_INFO
	.align		4
.L_13:
        /*0028*/ 	.byte	0x04, 0x17
        /*002a*/ 	.short	(.L_15 - .L_14)
.L_14:
        /*002c*/ 	.word	0x00000000
        /*0030*/ 	.short	0x0004
        /*0032*/ 	.short	0x0020
        /*0034*/ 	.byte	0x00, 0xf4, 0x21, 0x00


	//----- nvinfo : EIATTR_KPARAM_INFO
	.align		4
.L_15:
        /*0038*/ 	.byte	0x04, 0x17
        /*003a*/ 	.short	(.L_17 - .L_16)
.L_16:
        /*003c*/ 	.word	0x00000000
        /*0040*/ 	.short	0x0003
        /*0042*/ 	.short	0x0018
        /*0044*/ 	.byte	0x00, 0xf4, 0x21, 0x00


	//----- nvinfo : EIATTR_KPARAM_INFO
	.align		4
.L_17:
        /*0048*/ 	.byte	0x04, 0x17
        /*004a*/ 	.short	(.L_19 - .L_18)
.L_18:
        /*004c*/ 	.word	0x00000000
        /*0050*/ 	.short	0x0002
        /*0052*/ 	.short	0x0010
        /*0054*/ 	.byte	0x00, 0xf4, 0x21, 0x00


	//----- nvinfo : EIATTR_KPARAM_INFO
	.align		4
.L_19:
        /*0058*/ 	.byte	0x04, 0x17
        /*005a*/ 	.short	(.L_21 - .L_20)
.L_20:
        /*005c*/ 	.word	0x00000000
        /*0060*/ 	.short	0x0001
        /*0062*/ 	.short	0x0008
        /*0064*/ 	.byte	0x00, 0xf4, 0x21, 0x00


	//----- nvinfo : EIATTR_KPARAM_INFO
	.align		4
.L_21:
        /*0068*/ 	.byte	0x04, 0x17
        /*006a*/ 	.short	(.L_23 - .L_22)
.L_22:
        /*006c*/ 	.word	0x00000000
        /*0070*/ 	.short	0x0000
        /*0072*/ 	.short	0x0000
        /*0074*/ 	.byte	0x00, 0xf4, 0x21, 0x00


	//----- nvinfo : EIATTR_SPARSE_MMA_MASK
	.align		4
.L_23:
        /*0078*/ 	.byte	0x03, 0x50
        /*007a*/ 	.short	0x0000


	//----- nvinfo : EIATTR_MAXREG_COUNT
	.align		4
        /*007c*/ 	.byte	0x03, 0x1b
        /*007e*/ 	.short	0x00ff


	//----- nvinfo : EIATTR_EXIT_INSTR_OFFSETS
	.align		4
        /*0080*/ 	.byte	0x04, 0x1c
        /*0082*/ 	.short	(.L_25 - .L_24)


	//   ....[0]....
.L_24:
        /*0084*/ 	.word	0x000024a0


	//   ....[1]....
        /*0088*/ 	.word	0x000024e0


	//----- nvinfo : EIATTR_REQNTID
	.align		4
.L_25:
        /*008c*/ 	.byte	0x04, 0x10
        /*008e*/ 	.short	(.L_27 - .L_26)
.L_26:
        /*0090*/ 	.word	0x00000080
        /*0094*/ 	.word	0x00000001
        /*0098*/ 	.word	0x00000001


	//----- nvinfo : EIATTR_CBANK_PARAM_SIZE
	.align		4
.L_27:
        /*009c*/ 	.byte	0x03, 0x19
        /*009e*/ 	.short	0x0030


	//----- nvinfo : EIATTR_PARAM_CBANK
	.align		4
        /*00a0*/ 	.byte	0x04, 0x0a
        /*00a2*/ 	.short	(.L_29 - .L_28)
	.align		4
.L_28:
        /*00a4*/ 	.word	index@(.nv.constant0.triton_poi_fused_avg_pool2d_convolution_45)
        /*00a8*/ 	.short	0x0210
        /*00aa*/ 	.short	0x0030


	//----- nvinfo : EIATTR_SW_WAR
	.align		4
.L_29:
        /*00ac*/ 	.byte	0x04, 0x36
        /*00ae*/ 	.short	(.L_31 - .L_30)
.L_30:
        /*00b0*/ 	.word	0x00000008
.L_31:


//--------------------- .nv.callgraph             --------------------------
	.section	.nv.callgraph,"",@"SHT_CUDA_CALLGRAPH"
	.align	4
	.sectionentsize	8
	.align		4
        /*0000*/ 	.word	0x00000000
	.align		4
        /*0004*/ 	.word	0xffffffff
	.align		4
        /*0008*/ 	.word	0x00000000
	.align		4
        /*000c*/ 	.word	0xfffffffe
	.align		4
        /*0010*/ 	.word	0x00000000
	.align		4
        /*0014*/ 	.word	0xfffffffd
	.align		4
        /*0018*/ 	.word	0x00000000
	.align		4
        /*001c*/ 	.word	0xfffffffc


//--------------------- .text.triton_poi_fused_avg_pool2d_convolution_45 --------------------------
	.section	.text.triton_poi_fused_avg_pool2d_convolution_45,"ax",@progbits
	.sectionflags	@"SHF_BARRIERS=1"
	.align	128
        .global         triton_poi_fused_avg_pool2d_convolution_45
        .type           triton_poi_fused_avg_pool2d_convolution_45,@function
        .size           triton_poi_fused_avg_pool2d_convolution_45,(.L_x_1 - triton_poi_fused_avg_pool2d_convolution_45)
        .other          triton_poi_fused_avg_pool2d_convolution_45,@"STO_CUDA_ENTRY STV_DEFAULT"
triton_poi_fused_avg_pool2d_convolution_45:
.text.triton_poi_fused_avg_pool2d_convolution_45:
[----:B------:R-:W0:Y:S01]  /*0000*/  LDC R1, c[0x0][0x28] ;  /* 0x00000a00ff017b82 */ /* 0x000e220000000800 */
[----:B------:R-:W1:Y:S07]  /*0010*/  S2R R2, SR_TID.X ;  /* 0x0000000000027919 */ /* 0x000e6e0000002100 */
[----:B------:R-:W2:Y:S01]  /*0020*/  LDC.64 R24, c[0x0][0x210] ;  /* 0x00008400ff187b82 */ /* 0x000ea20000000a00 */
[----:B------:R-:W-:Y:S02]  /*0030*/  CS2R R30, SRZ ;  /* 0x00000000001e7805 */ /* 0x000fe4000001ff00 */
[----:B------:R-:W-:Y:S01]  /*0040*/  CS2R R34, SRZ ;  /* 0x0000000000227805 */ /* 0x000fe2000001ff00 */
[----:B------:R-:W3:Y:S01]  /*0050*/  S2R R0, SR_CTAID.X ;  /* 0x0000000000007919 */ /* 0x000ee20000002500 */
[----:B------:R-:W-:Y:S01]  /*0060*/  ULDC.64 UR6, c[0x0][0x208] ;  /* 0x0000820000067ab9 */ /* 0x000fe20000000a00 */
[----:B------:R-:W-:Y:S01]  /*0070*/  CS2R R22, SRZ ;  /* 0x0000000000167805 */ /* 0x000fe2000001ff00 */
[----:B------:R-:W4:Y:S01]  /*0080*/  S2R R44, SR_CTAID.Y ;  /* 0x00000000002c7919 */ /* 0x000f220000002600 */
[----:B-1----:R-:W-:Y:S01]  /*0090*/  IMAD.SHL.U32 R7, R2, 0x4, RZ ;  /* 0x0000000402077824 */ /* 0x002fe200078e00ff */
[----:B------:R-:W-:Y:S01]  /*00a0*/  SHF.R.U32.HI R9, RZ, 0x3, R2 ;  /* 0x00000003ff097819 */ /* 0x000fe20000011602 */
[----:B---3--:R-:W-:Y:S01]  /*00b0*/  IMAD.SHL.U32 R26, R0, 0x20, RZ ;  /* 0x00000020001a7824 */ /* 0x008fe200078e00ff */
[----:B------:R-:W-:-:S02]  /*00c0*/  SHF.R.S32.HI R11, RZ, 0x1a, R0 ;  /* 0x0000001aff0b7819 */ /* 0x000fc40000011400 */
[----:B------:R-:W-:Y:S01]  /*00d0*/  SGXT.U32 R9, R9, 0x4 ;  /* 0x000000040909781a */ /* 0x000fe20000000000 */
[----:B----4-:R-:W-:Y:S01]  /*00e0*/  IMAD.SHL.U32 R44, R44, 0x20, RZ ;  /* 0x000000202c2c7824 */ /* 0x010fe200078e00ff */
[----:B------:R-:W-:Y:S02]  /*00f0*/  LOP3.LUT R3, R26, 0x1c, R7, 0xf8, !PT ;  /* 0x0000001c1a037812 */ /* 0x000fe400078ef807 */
[----:B------:R-:W-:Y:S02]  /*0100*/  SGXT R11, R11, 0x1 ;  /* 0x000000010b0b781a */ /* 0x000fe40000000200 */
[C---:B------:R-:W-:Y:S01]  /*0110*/  LOP3.LUT R4, R3.reuse, 0x2, RZ, 0xfc, !PT ;  /* 0x0000000203047812 */ /* 0x040fe200078efcff */
[----:B------:R-:W-:Y:S01]  /*0120*/  VIADD R21, R3, 0xfffffff8 ;  /* 0xfffffff803157836 */ /* 0x000fe20000000000 */
[C---:B------:R-:W-:Y:S02]  /*0130*/  LEA.HI R5, R11.reuse, R3, RZ, 0x3 ;  /* 0x000000030b057211 */ /* 0x040fe400078f18ff */
[----:B------:R-:W-:-:S02]  /*0140*/  LEA.HI R0, R11, R4, RZ, 0x3 ;  /* 0x000000040b007211 */ /* 0x000fc400078f18ff */
[----:B------:R-:W-:Y:S02]  /*0150*/  LOP3.LUT R6, R5, 0xfffffff8, RZ, 0xc0, !PT ;  /* 0xfffffff805067812 */ /* 0x000fe400078ec0ff */
[----:B------:R-:W-:Y:S02]  /*0160*/  LOP3.LUT R13, R0, 0xfffffff8, RZ, 0xc0, !PT ;  /* 0xfffffff8000d7812 */ /* 0x000fe400078ec0ff */
[----:B------:R-:W-:Y:S02]  /*0170*/  LOP3.LUT R10, R44, R9, RZ, 0xfc, !PT ;  /* 0x000000092c0a7212 */ /* 0x000fe400078efcff */
[----:B------:R-:W-:Y:S01]  /*0180*/  IADD3 R47, R3, -0x9, RZ ;  /* 0xfffffff7032f7810 */ /* 0x000fe20007ffe0ff */
[----:B------:R-:W-:Y:S01]  /*0190*/  IMAD.IADD R4, R4, 0x1, -R13 ;  /* 0x0000000104047824 */ /* 0x000fe200078e0a0d */
[----:B------:R-:W-:Y:S02]  /*01a0*/  IADD3 R6, R3, -R6, RZ ;  /* 0x8000000603067210 */ /* 0x000fe40007ffe0ff */
[----:B------:R-:W-:Y:S01]  /*01b0*/  LOP3.LUT R8, R44, 0x10, R9, 0xfe, !PT ;  /* 0x000000102c087812 */ /* 0x000fe200078efe09 */
[--C-:B------:R-:W-:Y:S01]  /*01c0*/  IMAD R43, R10, 0x40, R47.reuse ;  /* 0x000000400a2b7824 */ /* 0x100fe200078e022f */
[----:B------:R-:W-:Y:S01]  /*01d0*/  ISETP.GE.U32.AND P5, PT, R21, 0x38, PT ;  /* 0x000000381500780c */ /* 0x000fe20003fa6070 */
[C---:B------:R-:W-:Y:S01]  /*01e0*/  VIADD R0, R6.reuse, 0x1 ;  /* 0x0000000106007836 */ /* 0x040fe20000000000 */
[----:B------:R-:W-:Y:S01]  /*01f0*/  ISETP.GT.AND P3, PT, R6, -0x1, PT ;  /* 0xffffffff0600780c */ /* 0x000fe20003f64270 */
[----:B------:R-:W-:Y:S01]  /*0200*/  IMAD R47, R8, 0x40, R47 ;  /* 0x00000040082f7824 */ /* 0x000fe200078e022f */
[----:B------:R-:W-:Y:S01]  /*0210*/  ISETP.GT.AND P1, PT, R4, RZ, !P5 ;  /* 0x000000ff0400720c */ /* 0x000fe20006f24270 */
[----:B------:R-:W-:Y:S01]  /*0220*/  VIADD R13, R43, 0x2 ;  /* 0x000000022b0d7836 */ /* 0x000fe20000000000 */
[----:B------:R-:W-:-:S02]  /*0230*/  ISETP.LT.AND P0, PT, R0, 0x8, P3 ;  /* 0x000000080000780c */ /* 0x000fc40001f01270 */
[----:B------:R-:W-:Y:S01]  /*0240*/  IADD3 R15, R47, 0x2, RZ ;  /* 0x000000022f0f7810 */ /* 0x000fe20007ffe0ff */
[----:B--2---:R-:W-:Y:S01]  /*0250*/  IMAD.WIDE R12, R13, 0x4, R24 ;  /* 0x000000040d0c7825 */ /* 0x004fe200078e0218 */
[----:B------:R-:W-:-:S03]  /*0260*/  ISETP.LT.U32.AND P2, PT, R21, 0x38, P0 ;  /* 0x000000381500780c */ /* 0x000fc60000741070 */
[----:B------:R-:W-:-:S04]  /*0270*/  IMAD.WIDE R14, R15, 0x4, R24 ;  /* 0x000000040f0e7825 */ /* 0x000fc800078e0218 */
[----:B------:R-:W2:Y:S04]  /*0280*/  @P1 LDG.E.EL R31, desc[UR6][R12.64] ;  /* 0x000000060c1f1981 */ /* 0x000ea8000c2e1900 */
[----:B------:R-:W3:Y:S04]  /*0290*/  @P1 LDG.E.EL R35, desc[UR6][R14.64] ;  /* 0x000000060e231981 */ /* 0x000ee8000c2e1900 */
[----:B------:R1:W4:Y:S04]  /*02a0*/  @P2 LDG.E.EL R23, desc[UR6][R12.64] ;  /* 0x000000060c172981 */ /* 0x000328000c2e1900 */
[----:B------:R5:W4:Y:S01]  /*02b0*/  @P2 LDG.E.EL R22, desc[UR6][R14.64] ;  /* 0x000000060e162981 */ /* 0x000b22000c2e1900 */
[C---:B------:R-:W-:Y:S01]  /*02c0*/  LOP3.LUT R2, R3.reuse, 0x3, RZ, 0xfc, !PT ;  /* 0x0000000303027812 */ /* 0x040fe200078efcff */
[----:B------:R-:W-:Y:S01]  /*02d0*/  IMAD.MOV.U32 R28, RZ, RZ, RZ ;  /* 0x000000ffff1c7224 */ /* 0x000fe200078e00ff */
[----:B------:R-:W-:-:S02]  /*02e0*/  LOP3.LUT R0, R3, 0x1, RZ, 0xfc, !PT ;  /* 0x0000000103007812 */ /* 0x000fc400078efcff */
[----:B------:R-:W-:Y:S02]  /*02f0*/  CS2R R40, SRZ ;  /* 0x0000000000287805 */ /* 0x000fe4000001ff00 */
[----:B------:R-:W-:Y:S01]  /*0300*/  LEA.HI R16, R11, R2, RZ, 0x3 ;  /* 0x000000020b107211 */ /* 0x000fe200078f18ff */
[----:B-1----:R-:W-:Y:S01]  /*0310*/  VIADD R13, R43, 0x3 ;  /* 0x000000032b0d7836 */ /* 0x002fe20000000000 */
[----:B------:R-:W-:Y:S01]  /*0320*/  LEA.HI R11, R11, R0, RZ, 0x3 ;  /* 0x000000000b0b7211 */ /* 0x000fe200078f18ff */
[----:B------:R-:W-:Y:S01]  /*0330*/  IMAD.MOV.U32 R38, RZ, RZ, RZ ;  /* 0x000000ffff267224 */ /* 0x000fe200078e00ff */
[----:B------:R-:W-:Y:S01]  /*0340*/  LOP3.LUT R17, R16, 0xfffffff8, RZ, 0xc0, !PT ;  /* 0xfffffff810117812 */ /* 0x000fe200078ec0ff */
[----:B------:R-:W-:Y:S01]  /*0350*/  IMAD.WIDE R12, R13, 0x4, R24 ;  /* 0x000000040d0c7825 */ /* 0x000fe200078e0218 */
[----:B------:R-:W-:Y:S02]  /*0360*/  LOP3.LUT R11, R11, 0xfffffff8, RZ, 0xc0, !PT ;  /* 0xfffffff80b0b7812 */ /* 0x000fe400078ec0ff */
[----:B-----5:R-:W-:Y:S01]  /*0370*/  IADD3 R15, R47, 0x3, RZ ;  /* 0x000000032f0f7810 */ /* 0x020fe20007ffe0ff */
[----:B------:R-:W-:-:S02]  /*0380*/  IMAD.IADD R2, R2, 0x1, -R17 ;  /* 0x0000000102027824 */ /* 0x000fc400078e0a11 */
[----:B------:R-:W-:Y:S02]  /*0390*/  IMAD.IADD R0, R0, 0x1, -R11 ;  /* 0x0000000100007824 */ /* 0x000fe400078e0a0b */
[----:B------:R-:W-:Y:S01]  /*03a0*/  IMAD.WIDE R14, R15, 0x4, R24 ;  /* 0x000000040f0e7825 */ /* 0x000fe200078e0218 */
[----:B------:R-:W-:Y:S02]  /*03b0*/  ISETP.GT.AND P4, PT, R2, RZ, !P5 ;  /* 0x000000ff0200720c */ /* 0x000fe40006f84270 */
[----:B------:R-:W-:Y:S01]  /*03c0*/  ISETP.LT.U32.AND P6, PT, R0, 0x7, !P5 ;  /* 0x000000070000780c */ /* 0x000fe20006fc1070 */
[----:B------:R-:W-:Y:S01]  /*03d0*/  VIADD R33, R47, 0x1 ;  /* 0x000000012f217836 */ /* 0x000fe20000000000 */
[----:B------:R-:W-:Y:S01]  /*03e0*/  IADD3 R37, R43, 0x1, RZ ;  /* 0x000000012b257810 */ /* 0x000fe20007ffe0ff */
[----:B------:R-:W-:Y:S02]  /*03f0*/  IMAD.MOV.U32 R27, RZ, RZ, RZ ;  /* 0x000000ffff1b7224 */ /* 0x000fe400078e00ff */
[----:B------:R-:W-:-:S06]  /*0400*/  IMAD.MOV.U32 R11, RZ, RZ, RZ ;  /* 0x000000ffff0b7224 */ /* 0x000fcc00078e00ff */
[----:B------:R-:W5:Y:S04]  /*0410*/  @P4 LDG.E.EL R30, desc[UR6][R12.64] ;  /* 0x000000060c1e4981 */ /* 0x000f68000c2e1900 */
[----:B------:R-:W5:Y:S01]  /*0420*/  @P4 LDG.E.EL R28, desc[UR6][R14.64] ;  /* 0x000000060e1c4981 */ /* 0x000f62000c2e1900 */
[----:B------:R-:W-:-:S03]  /*0430*/  IMAD.WIDE R36, R37, 0x4, R24 ;  /* 0x0000000425247825 */ /* 0x000fc600078e0218 */
[----:B------:R1:W5:Y:S01]  /*0440*/  @P6 LDG.E.EL R40, desc[UR6][R12.64] ;  /* 0x000000060c286981 */ /* 0x000362000c2e1900 */
[----:B------:R-:W-:-:S03]  /*0450*/  IMAD.WIDE R32, R33, 0x4, R24 ;  /* 0x0000000421207825 */ /* 0x000fc600078e0218 */
[----:B------:R1:W5:Y:S01]  /*0460*/  @P6 LDG.E.EL R38, desc[UR6][R14.64] ;  /* 0x000000060e266981 */ /* 0x000362000c2e1900 */
[----:B------:R-:W-:Y:S02]  /*0470*/  CS2R R16, SRZ ;  /* 0x0000000000107805 */ /* 0x000fe4000001ff00 */
[----:B------:R-:W-:Y:S02]  /*0480*/  CS2R R18, SRZ ;  /* 0x0000000000127805 */ /* 0x000fe4000001ff00 */
[----:B-1----:R-:W-:Y:S02]  /*0490*/  CS2R R12, SRZ ;  /* 0x00000000000c7805 */ /* 0x002fe4000001ff00 */
[----:B0-----:R-:W-:Y:S02]  /*04a0*/  CS2R R14, SRZ ;  /* 0x00000000000e7805 */ /* 0x001fe4000001ff00 */
[----:B--2---:R-:W-:Y:S02]  /*04b0*/  SEL R31, R31, RZ, P1 ;  /* 0x000000ff1f1f7207 */ /* 0x004fe40000800000 */
[----:B---3--:R-:W-:-:S02]  /*04c0*/  SEL R35, R35, RZ, P1 ;  /* 0x000000ff23237207 */ /* 0x008fc40000800000 */
[----:B------:R-:W-:Y:S02]  /*04d0*/  ISETP.GT.AND P1, PT, R0, RZ, !P5 ;  /* 0x000000ff0000720c */ /* 0x000fe40006f24270 */
[----:B----4-:R-:W-:Y:S02]  /*04e0*/  SEL R23, R23, RZ, P2 ;  /* 0x000000ff17177207 */ /* 0x010fe40001000000 */
[----:B------:R-:W-:Y:S02]  /*04f0*/  SEL R22, R22, RZ, P2 ;  /* 0x000000ff16167207 */ /* 0x000fe40001000000 */
[----:B------:R-:W-:-:S07]  /*0500*/  ISETP.LT.U32.AND P2, PT, R21, 0x38, P3 ;  /* 0x000000381500780c */ /* 0x000fce0001f41070 */
[----:B------:R-:W2:Y:S04]  /*0510*/  @P1 LDG.E.EL R27, desc[UR6][R36.64] ;  /* 0x00000006241b1981 */ /* 0x000ea8000c2e1900 */
[----:B------:R-:W3:Y:S04]  /*0520*/  @P1 LDG.E.EL R11, desc[UR6][R32.64] ;  /* 0x00000006200b1981 */ /* 0x000ee8000c2e1900 */
[----:B------:R-:W4:Y:S04]  /*0530*/  @P2 LDG.E.EL.128 R12, desc[UR6][R36.64] ;  /* 0x00000006240c2981 */ /* 0x000f28000c2e1d00 */
[----:B------:R0:W4:Y:S01]  /*0540*/  @P2 LDG.E.EL.128 R16, desc[UR6][R32.64] ;  /* 0x0000000620102981 */ /* 0x000122000c2e1d00 */
[----:B------:R-:W-:Y:S01]  /*0550*/  IADD3 R29, R4, 0x1, RZ ;  /* 0x00000001041d7810 */ /* 0x000fe20007ffe0ff */
[----:B------:R-:W-:-:S02]  /*0560*/  IMAD.MOV.U32 R20, RZ, RZ, RZ ;  /* 0x000000ffff147224 */ /* 0x000fc400078e00ff */
[--C-:B------:R-:W-:Y:S01]  /*0570*/  IMAD.WIDE R42, R43, 0x4, R24.reuse ;  /* 0x000000042b2a7825 */ /* 0x100fe200078e0218 */
[----:B-----5:R-:W-:Y:S02]  /*0580*/  SEL R30, R30, RZ, P4 ;  /* 0x000000ff1e1e7207 */ /* 0x020fe40002000000 */
[----:B------:R-:W-:Y:S02]  /*0590*/  SEL R28, R28, RZ, P4 ;  /* 0x000000ff1c1c7207 */ /* 0x000fe40002000000 */
[----:B------:R-:W-:Y:S02]  /*05a0*/  ISETP.GT.AND P4, PT, R6, RZ, PT ;  /* 0x000000ff0600720c */ /* 0x000fe40003f84270 */
[----:B------:R-:W-:Y:S02]  /*05b0*/  SEL R40, R40, RZ, P6 ;  /* 0x000000ff28287207 */ /* 0x000fe40003000000 */
[----:B------:R-:W-:Y:S02]  /*05c0*/  SEL R38, R38, RZ, P6 ;  /* 0x000000ff26267207 */ /* 0x000fe40003000000 */
[----:B------:R-:W-:Y:S01]  /*05d0*/  ISETP.LT.U32.AND P6, PT, R21, 0x38, P4 ;  /* 0x000000381500780c */ /* 0x000fe200027c1070 */
[----:B------:R-:W-:-:S04]  /*05e0*/  IMAD.WIDE R46, R47, 0x4, R24 ;  /* 0x000000042f2e7825 */ /* 0x000fc800078e0218 */
[----:B0-----:R-:W-:Y:S02]  /*05f0*/  VIADD R33, R3, 0xfffffffb ;  /* 0xfffffffb03217836 */ /* 0x001fe40000000000 */
[----:B------:R-:W-:-:S06]  /*0600*/  VIADD R32, R2, 0x1 ;  /* 0x0000000102207836 */ /* 0x000fcc0000000000 */
[----:B------:R4:W5:Y:S01]  /*0610*/  @P6 LDG.E.EL R20, desc[UR6][R42.64] ;  /* 0x000000062a146981 */ /* 0x000962000c2e1900 */
[----:B------:R-:W-:-:S03]  /*0620*/  ISETP.LT.U32.AND P5, PT, R32, 0x8, !P5 ;  /* 0x000000082000780c */ /* 0x000fc60006fa1070 */
[----:B------:R0:W5:Y:S01]  /*0630*/  @P6 LDG.E.EL R34, desc[UR6][R46.64] ;  /* 0x000000062e226981 */ /* 0x000162000c2e1900 */
[----:B------:R-:W-:Y:S01]  /*0640*/  IMAD.MOV.U32 R32, RZ, RZ, RZ ;  /* 0x000000ffff207224 */ /* 0x000fe200078e00ff */
[----:B--2---:R-:W-:Y:S02]  /*0650*/  SEL R36, R27, RZ, P1 ;  /* 0x000000ff1b247207 */ /* 0x004fe40000800000 */
[----:B---3--:R-:W-:Y:S02]  /*0660*/  SEL R11, R11, RZ, P1 ;  /* 0x000000ff0b0b7207 */ /* 0x008fe40000800000 */
[----:B------:R-:W-:Y:S02]  /*0670*/  ISETP.GE.AND P1, PT, R29, 0x8, PT ;  /* 0x000000081d00780c */ /* 0x000fe40003f26270 */
[----:B----4-:R-:W-:Y:S02]  /*0680*/  SEL R42, R14, RZ, P2 ;  /* 0x000000ff0e2a7207 */ /* 0x010fe40001000000 */
[----:B------:R-:W-:-:S02]  /*0690*/  ISETP.GT.AND P1, PT, R4, -0x1, !P1 ;  /* 0xffffffff0400780c */ /* 0x000fc40004f24270 */
[----:B------:R-:W-:Y:S02]  /*06a0*/  SEL R37, R13, RZ, P2 ;  /* 0x000000ff0d257207 */ /* 0x000fe40001000000 */
[----:B------:R-:W-:Y:S02]  /*06b0*/  SEL R39, R15, RZ, P2 ;  /* 0x000000ff0f277207 */ /* 0x000fe40001000000 */
[----:B------:R-:W-:Y:S02]  /*06c0*/  SEL R12, R12, RZ, P2 ;  /* 0x000000ff0c0c7207 */ /* 0x000fe40001000000 */
[----:B------:R-:W-:Y:S02]  /*06d0*/  SEL R29, R16, RZ, P2 ;  /* 0x000000ff101d7207 */ /* 0x000fe40001000000 */
[----:B------:R-:W-:Y:S02]  /*06e0*/  SEL R14, R17, RZ, P2 ;  /* 0x000000ff110e7207 */ /* 0x000fe40001000000 */
[----:B------:R-:W-:-:S02]  /*06f0*/  SEL R18, R18, RZ, P2 ;  /* 0x000000ff12127207 */ /* 0x000fc40001000000 */
[----:B------:R-:W-:Y:S02]  /*0700*/  SEL R19, R19, RZ, P2 ;  /* 0x000000ff13137207 */ /* 0x000fe40001000000 */
[----:B------:R-:W-:Y:S01]  /*0710*/  ISETP.LT.U32.AND P2, PT, R21, 0x38, P1 ;  /* 0x000000381500780c */ /* 0x000fe20000f41070 */
[----:B------:R-:W-:Y:S01]  /*0720*/  IMAD R27, R10, 0x40, R33 ;  /* 0x000000400a1b7824 */ /* 0x000fe200078e0221 */
[----:B------:R-:W-:-:S03]  /*0730*/  LEA R33, R8, R33, 0x6 ;  /* 0x0000002108217211 */ /* 0x000fc600078e30ff */
[----:B------:R-:W-:Y:S01]  /*0740*/  IMAD.WIDE R52, R27, 0x4, R24 ;  /* 0x000000041b347825 */ /* 0x000fe200078e0218 */
[----:B------:R-:W-:-:S03]  /*0750*/  IADD3 R51, R27, 0x1, RZ ;  /* 0x000000011b337810 */ /* 0x000fc60007ffe0ff */
[----:B------:R-:W-:Y:S01]  /*0760*/  IMAD.WIDE R48, R33, 0x4, R24 ;  /* 0x0000000421307825 */ /* 0x000fe200078e0218 */
[----:B------:R-:W-:-:S03]  /*0770*/  CS2R R16, SRZ ;  /* 0x0000000000107805 */ /* 0x000fc6000001ff00 */
[----:B0-----:R-:W-:Y:S01]  /*0780*/  VIADD R47, R33, 0x1 ;  /* 0x00000001212f7836 */ /* 0x001fe20000000000 */
[----:B------:R-:W2:Y:S01]  /*0790*/  @P2 LDG.E.EL R32, desc[UR6][R52.64] ;  /* 0x0000000634202981 */ /* 0x000ea2000c2e1900 */
[----:B------:R-:W-:Y:S02]  /*07a0*/  IMAD.MOV.U32 R21, RZ, RZ, RZ ;  /* 0x000000ffff157224 */ /* 0x000fe400078e00ff */
[--C-:B------:R-:W-:Y:S01]  /*07b0*/  IMAD.WIDE R50, R51, 0x4, R24.reuse ;  /* 0x0000000433327825 */ /* 0x100fe200078e0218 */
[----:B------:R-:W3:Y:S03]  /*07c0*/  @P2 LDG.E.EL R41, desc[UR6][R48.64] ;  /* 0x0000000630292981 */ /* 0x000ee6000c2e1900 */
[----:B------:R-:W-:Y:S01]  /*07d0*/  IMAD.WIDE R46, R47, 0x4, R24 ;  /* 0x000000042f2e7825 */ /* 0x000fe200078e0218 */
[----:B------:R-:W4:Y:S04]  /*07e0*/  @P5 LDG.E.EL R21, desc[UR6][R50.64] ;  /* 0x0000000632155981 */ /* 0x000f28000c2e1900 */
[----:B------:R0:W4:Y:S01]  /*07f0*/  @P5 LDG.E.EL R17, desc[UR6][R46.64] ;  /* 0x000000062e115981 */ /* 0x000122000c2e1900 */
[----:B------:R-:W-:Y:S01]  /*0800*/  VIADD R33, R3, 0x7 ;  /* 0x0000000703217836 */ /* 0x000fe20000000000 */
[----:B------:R-:W-:-:S02]  /*0810*/  IADD3 R15, R3, -0x1, RZ ;  /* 0xffffffff030f7810 */ /* 0x000fc40007ffe0ff */
[----:B-----5:R-:W-:Y:S02]  /*0820*/  SEL R13, R20, RZ, P6 ;  /* 0x000000ff140d7207 */ /* 0x020fe40003000000 */
[----:B------:R-:W-:Y:S02]  /*0830*/  SEL R34, R34, RZ, P6 ;  /* 0x000000ff22227207 */ /* 0x000fe40003000000 */
[----:B------:R-:W-:Y:S02]  /*0840*/  ISETP.LT.U32.AND P6, PT, R33, 0x47, P4 ;  /* 0x000000472100780c */ /* 0x000fe400027c1070 */
[----:B------:R-:W-:Y:S01]  /*0850*/  LOP3.LUT R27, R26, R9, RZ, 0xfc, !PT ;  /* 0x000000091a1b7212 */ /* 0x000fe200078efcff */
[--C-:B------:R-:W-:Y:S01]  /*0860*/  IMAD R45, R8, 0x40, R15.reuse ;  /* 0x00000040082d7824 */ /* 0x100fe200078e020f */
[----:B------:R-:W-:Y:S01]  /*0870*/  LOP3.LUT R26, R26, 0x10, R9, 0xfe, !PT ;  /* 0x000000101a1a7812 */ /* 0x000fe200078efe09 */
[----:B------:R-:W-:Y:S01]  /*0880*/  IMAD R9, R10, 0x40, R15 ;  /* 0x000000400a097824 */ /* 0x000fe200078e020f */
[----:B------:R-:W-:Y:S01]  /*0890*/  HFMA2.MMA R15, -RZ, RZ, 0, 0 ;  /* 0x00000000ff0f7435 */ /* 0x000fe200000001ff */
[----:B------:R-:W-:Y:S01]  /*08a0*/  LOP3.LUT R7, R44, 0x1c, R7, 0xf8, !PT ;  /* 0x0000001c2c077812 */ /* 0x000fe200078ef807 */
[----:B------:R-:W-:-:S04]  /*08b0*/  IMAD.WIDE R44, R45, 0x4, R24 ;  /* 0x000000042d2c7825 */ /* 0x000fc800078e0218 */
[----:B0-----:R-:W-:-:S04]  /*08c0*/  IMAD.WIDE R46, R9, 0x4, R24 ;  /* 0x00000004092e7825 */ /* 0x001fc800078e0218 */
[----:B------:R0:W5:Y:S04]  /*08d0*/  @P6 LDG.E.EL R15, desc[UR6][R44.64] ;  /* 0x000000062c0f6981 */ /* 0x000168000c2e1900 */
[----:B------:R1:W5:Y:S01]  /*08e0*/  @P6 LDG.E.EL R16, desc[UR6][R46.64] ;  /* 0x000000062e106981 */ /* 0x000362000c2e1900 */
[----:B------:R-:W-:Y:S01]  /*08f0*/  FADD R43, R36, R37 ;  /* 0x00000025242b7221 */ /* 0x000fe20000000000 */
[----:B------:R-:W-:Y:S01]  /*0900*/  FADD R30, R30, R39 ;  /* 0x000000271e1e7221 */ /* 0x000fe20000000000 */
[----:B------:R-:W-:Y:S01]  /*0910*/  FADD R31, R31, R42 ;  /* 0x0000002a1f1f7221 */ /* 0x000fe20000000000 */
[----:B------:R-:W-:Y:S02]  /*0920*/  IMAD.MOV.U32 R37, RZ, RZ, RZ ;  /* 0x000000ffff257224 */ /* 0x000fe400078e00ff */
[----:B------:R-:W-:Y:S01]  /*0930*/  FADD R40, R43, R40 ;  /* 0x000000282b287221 */ /* 0x000fe20000000000 */
[----:B------:R-:W-:Y:S01]  /*0940*/  IMAD.MOV.U32 R39, RZ, RZ, RZ ;  /* 0x000000ffff277224 */ /* 0x000fe200078e00ff */
[----:B--2---:R-:W-:-:S02]  /*0950*/  SEL R32, R32, RZ, P2 ;  /* 0x000000ff20207207 */ /* 0x004fc40001000000 */
[----:B---3--:R-:W-:Y:S02]  /*0960*/  SEL R20, R41, RZ, P2 ;  /* 0x000000ff29147207 */ /* 0x008fe40001000000 */
[----:B------:R-:W-:Y:S02]  /*0970*/  ISETP.GE.U32.AND P2, PT, R33, 0x47, PT ;  /* 0x000000472100780c */ /* 0x000fe40003f46070 */
[----:B----4-:R-:W-:Y:S02]  /*0980*/  SEL R21, R21, RZ, P5 ;  /* 0x000000ff15157207 */ /* 0x010fe40002800000 */
[----:B------:R-:W-:Y:S02]  /*0990*/  SEL R9, R17, RZ, P5 ;  /* 0x000000ff11097207 */ /* 0x000fe40002800000 */
[----:B------:R-:W-:Y:S01]  /*09a0*/  ISETP.GT.AND P5, PT, R0, RZ, !P2 ;  /* 0x000000ff0000720c */ /* 0x000fe200057a4270 */
[----:B------:R-:W-:Y:S01]  /*09b0*/  IMAD R17, R10, 0x40, R3 ;  /* 0x000000400a117824 */ /* 0x000fe200078e0203 */
[----:B------:R-:W-:-:S03]  /*09c0*/  LEA R41, R8, R3, 0x6 ;  /* 0x0000000308297211 */ /* 0x000fc600078e30ff */
[----:B0-----:R-:W-:-:S04]  /*09d0*/  IMAD.WIDE R44, R17, 0x4, R24 ;  /* 0x00000004112c7825 */ /* 0x001fc800078e0218 */
[----:B------:R-:W-:-:S04]  /*09e0*/  IMAD.WIDE R42, R41, 0x4, R24 ;  /* 0x00000004292a7825 */ /* 0x000fc800078e0218 */
[----:B------:R0:W2:Y:S04]  /*09f0*/  @P5 LDG.E.EL R37, desc[UR6][R44.64] ;  /* 0x000000062c255981 */ /* 0x0000a8000c2e1900 */
[----:B------:R3:W4:Y:S01]  /*0a00*/  @P5 LDG.E.EL R39, desc[UR6][R42.64] ;  /* 0x000000062a275981 */ /* 0x000722000c2e1900 */
[----:B-1----:R-:W-:Y:S01]  /*0a10*/  FADD R47, R11, R14 ;  /* 0x0000000e0b2f7221 */ /* 0x002fe20000000000 */
[----:B-----5:R-:W-:Y:S02]  /*0a20*/  SEL R11, R15, RZ, P6 ;  /* 0x000000ff0f0b7207 */ /* 0x020fe40003000000 */
[----:B------:R-:W-:Y:S02]  /*0a30*/  SEL R36, R16, RZ, P6 ;  /* 0x000000ff10247207 */ /* 0x000fe40003000000 */
[----:B------:R-:W-:Y:S01]  /*0a40*/  ISETP.LT.U32.AND P6, PT, R33, 0x47, P3 ;  /* 0x000000472100780c */ /* 0x000fe20001fc1070 */
[----:B------:R-:W-:Y:S01]  /*0a50*/  FADD R16, R13, R12 ;  /* 0x0000000c0d107221 */ /* 0x000fe20000000000 */
[----:B------:R-:W-:Y:S01]  /*0a60*/  FADD R35, R35, R18 ;  /* 0x0000001223237221 */ /* 0x000fe20000000000 */
[----:B------:R-:W-:Y:S01]  /*0a70*/  FADD R28, R28, R19 ;  /* 0x000000131c1c7221 */ /* 0x000fe20000000000 */
[----:B------:R-:W-:Y:S01]  /*0a80*/  CS2R R12, SRZ ;  /* 0x00000000000c7805 */ /* 0x000fe2000001ff00 */
[----:B------:R-:W-:Y:S01]  /*0a90*/  IMAD.MOV.U32 R14, RZ, RZ, RZ ;  /* 0x000000ffff0e7224 */ /* 0x000fe200078e00ff */
[----:B------:R-:W-:Y:S01]  /*0aa0*/  MOV R15, RZ ;  /* 0x000000ff000f7202 */ /* 0x000fe20000000f00 */
[----:B0-----:R-:W-:-:S04]  /*0ab0*/  IMAD.WIDE R44, R17, 0x4, R24 ;  /* 0x00000004112c7825 */ /* 0x001fc800078e0218 */
[----:B------:R-:W-:Y:S01]  /*0ac0*/  FADD R23, R16, R23 ;  /* 0x0000001710177221 */ /* 0x000fe20000000000 */
[----:B------:R-:W-:Y:S02]  /*0ad0*/  CS2R R16, SRZ ;  /* 0x0000000000107805 */ /* 0x000fe4000001ff00 */
[----:B------:R-:W-:Y:S01]  /*0ae0*/  CS2R R18, SRZ ;  /* 0x0000000000127805 */ /* 0x000fe2000001ff00 */
[----:B---3--:R-:W-:-:S04]  /*0af0*/  IMAD.WIDE R42, R41, 0x4, R24 ;  /* 0x00000004292a7825 */ /* 0x008fc800078e0218 */
[----:B------:R-:W-:Y:S01]  /*0b00*/  FADD R41, R34, R29 ;  /* 0x0000001d22297221 */ /* 0x000fe20000000000 */
[----:B------:R-:W3:Y:S01]  /*0b10*/  @P6 LDG.E.EL.128 R12, desc[UR6][R44.64] ;  /* 0x000000062c0c6981 */ /* 0x000ee2000c2e1d00 */
[----:B------:R-:W-:-:S03]  /*0b20*/  LOP3.LUT R29, R3, 0x1, RZ, 0xfc, !PT ;  /* 0x00000001031d7812 */ /* 0x000fc600078efcff */
[----:B------:R0:W5:Y:S01]  /*0b30*/  @P6 LDG.E.EL.128 R16, desc[UR6][R42.64] ;  /* 0x000000062a106981 */ /* 0x000162000c2e1d00 */
[----:B------:R-:W-:Y:S01]  /*0b40*/  FADD R32, R31, R32 ;  /* 0x000000201f207221 */ /* 0x000fe20000000000 */
[----:B------:R-:W-:Y:S01]  /*0b50*/  FADD R22, R41, R22 ;  /* 0x0000001629167221 */ /* 0x000fe20000000000 */
[----:B------:R-:W-:Y:S01]  /*0b60*/  LEA R31, R8, R29, 0x6 ;  /* 0x0000001d081f7211 */ /* 0x000fe200078e30ff */
[----:B------:R-:W-:Y:S02]  /*0b70*/  IMAD R41, R10, 0x40, R29 ;  /* 0x000000400a297824 */ /* 0x000fe400078e021d */
[----:B------:R-:W-:Y:S01]  /*0b80*/  FADD R21, R30, R21 ;  /* 0x000000151e157221 */ /* 0x000fe20000000000 */
[----:B------:R-:W-:Y:S02]  /*0b90*/  IMAD.MOV.U32 R34, RZ, RZ, RZ ;  /* 0x000000ffff227224 */ /* 0x000fe400078e00ff */
[----:B------:R-:W-:Y:S02]  /*0ba0*/  IMAD.MOV.U32 R29, RZ, RZ, RZ ;  /* 0x000000ffff1d7224 */ /* 0x000fe400078e00ff */
[----:B0-----:R-:W-:-:S04]  /*0bb0*/  IMAD.WIDE R42, R41, 0x4, R24 ;  /* 0x00000004292a7825 */ /* 0x001fc800078e0218 */
[----:B------:R-:W-:Y:S01]  /*0bc0*/  IMAD.WIDE R30, R31, 0x4, R24 ;  /* 0x000000041f1e7825 */ /* 0x000fe200078e0218 */
[----:B--2---:R-:W-:Y:S02]  /*0bd0*/  SEL R37, R37, RZ, P5 ;  /* 0x000000ff25257207 */ /* 0x004fe40002800000 */
[----:B----4-:R-:W-:Y:S02]  /*0be0*/  SEL R39, R39, RZ, P5 ;  /* 0x000000ff27277207 */ /* 0x010fe40002800000 */
[----:B------:R-:W-:-:S13]  /*0bf0*/  ISETP.GT.AND P5, PT, R4, RZ, !P2 ;  /* 0x000000ff0400720c */ /* 0x000fda00057a4270 */
[----:B------:R-:W2:Y:S04]  /*0c00*/  @P5 LDG.E.EL R34, desc[UR6][R42.64] ;  /* 0x000000062a225981 */ /* 0x000ea8000c2e1900 */
[----:B------:R-:W4:Y:S01]  /*0c10*/  @P5 LDG.E.EL R29, desc[UR6][R30.64] ;  /* 0x000000061e1d5981 */ /* 0x000f22000c2e1900 */
[----:B------:R-:W-:Y:S01]  /*0c20*/  FADD R20, R35, R20 ;  /* 0x0000001423147221 */ /* 0x000fe20000000000 */
[----:B------:R-:W-:Y:S01]  /*0c30*/  LOP3.LUT R41, R3, 0x2, RZ, 0xfc, !PT ;  /* 0x0000000203297812 */ /* 0x000fe200078efcff */
[----:B------:R-:W-:Y:S01]  /*0c40*/  FADD R9, R28, R9 ;  /* 0x000000091c097221 */ /* 0x000fe20000000000 */
[----:B------:R-:W-:Y:S01]  /*0c50*/  FADD R36, R23, R36 ;  /* 0x0000002417247221 */ /* 0x000fe20000000000 */
[----:B------:R-:W-:Y:S01]  /*0c60*/  FADD R11, R22, R11 ;  /* 0x0000000b160b7221 */ /* 0x000fe20000000000 */
[----:B---3--:R-:W-:-:S02]  /*0c70*/  SEL R35, R12, RZ, P6 ;  /* 0x000000ff0c237207 */ /* 0x008fc40003000000 */
[----:B------:R-:W-:Y:S02]  /*0c80*/  SEL R12, R13, RZ, P6 ;  /* 0x000000ff0d0c7207 */ /* 0x000fe40003000000 */
[----:B------:R-:W-:Y:S02]  /*0c90*/  SEL R14, R14, RZ, P6 ;  /* 0x000000ff0e0e7207 */ /* 0x000fe40003000000 */
[----:B------:R-:W-:Y:S02]  /*0ca0*/  SEL R22, R15, RZ, P6 ;  /* 0x000000ff0f167207 */ /* 0x000fe40003000000 */
[----:B-----5:R-:W-:Y:S02]  /*0cb0*/  SEL R23, R16, RZ, P6 ;  /* 0x000000ff10177207 */ /* 0x020fe40003000000 */
[----:B------:R-:W-:Y:S02]  /*0cc0*/  SEL R44, R17, RZ, P6 ;  /* 0x000000ff112c7207 */ /* 0x000fe40003000000 */
[----:B------:R-:W-:-:S02]  /*0cd0*/  SEL R18, R18, RZ, P6 ;  /* 0x000000ff12127207 */ /* 0x000fc40003000000 */
[----:B------:R-:W-:Y:S01]  /*0ce0*/  SEL R28, R19, RZ, P6 ;  /* 0x000000ff131c7207 */ /* 0x000fe20003000000 */
[----:B------:R-:W-:Y:S01]  /*0cf0*/  FADD R38, R47, R38 ;  /* 0x000000262f267221 */ /* 0x000fe20000000000 */
[----:B------:R-:W-:Y:S01]  /*0d00*/  ISETP.GT.AND P6, PT, R2, RZ, !P2 ;  /* 0x000000ff0200720c */ /* 0x000fe200057c4270 */
[----:B------:R-:W-:Y:S01]  /*0d10*/  IMAD R47, R10, 0x40, R41 ;  /* 0x000000400a2f7824 */ /* 0x000fe200078e0229 */
[----:B------:R-:W-:Y:S01]  /*0d20*/  LEA R41, R8, R41, 0x6 ;  /* 0x0000002908297211 */ /* 0x000fe200078e30ff */
[----:B------:R-:W-:Y:S01]  /*0d30*/  FADD R17, R40, R37 ;  /* 0x0000002528117221 */ /* 0x000fe20000000000 */
[----:B------:R-:W-:Y:S02]  /*0d40*/  IMAD.MOV.U32 R19, RZ, RZ, RZ ;  /* 0x000000ffff137224 */ /* 0x000fe400078e00ff */
[----:B------:R-:W-:Y:S02]  /*0d50*/  IMAD.MOV.U32 R16, RZ, RZ, RZ ;  /* 0x000000ffff107224 */ /* 0x000fe400078e00ff */
[----:B------:R-:W-:-:S04]  /*0d60*/  IMAD.WIDE R46, R47, 0x4, R24 ;  /* 0x000000042f2e7825 */ /* 0x000fc800078e0218 */
[----:B------:R-:W-:Y:S01]  /*0d70*/  IMAD.WIDE R40, R41, 0x4, R24 ;  /* 0x0000000429287825 */ /* 0x000fe200078e0218 */
[----:B------:R-:W3:Y:S04]  /*0d80*/  @P6 LDG.E.EL R19, desc[UR6][R46.64] ;  /* 0x000000062e136981 */ /* 0x000ee8000c2e1900 */
[----:B------:R-:W5:Y:S01]  /*0d90*/  @P6 LDG.E.EL R16, desc[UR6][R40.64] ;  /* 0x0000000628106981 */ /* 0x000f62000c2e1900 */
[----:B------:R-:W-:Y:S01]  /*0da0*/  FADD R39, R38, R39 ;  /* 0x0000002726277221 */ /* 0x000fe20000000000 */
[----:B------:R-:W-:Y:S01]  /*0db0*/  IMAD.MOV.U32 R38, RZ, RZ, RZ ;  /* 0x000000ffff267224 */ /* 0x000fe200078e00ff */
[----:B--2---:R-:W-:Y:S02]  /*0dc0*/  SEL R13, R34, RZ, P5 ;  /* 0x000000ff220d7207 */ /* 0x004fe40002800000 */
[----:B----4-:R-:W-:-:S02]  /*0dd0*/  SEL R15, R29, RZ, P5 ;  /* 0x000000ff1d0f7207 */ /* 0x010fc40002800000 */
[----:B------:R-:W-:Y:S01]  /*0de0*/  ISETP.LT.U32.AND P5, PT, R33, 0x47, P0 ;  /* 0x000000472100780c */ /* 0x000fe200007a1070 */
[----:B------:R-:W-:-:S12]  /*0df0*/  HFMA2.MMA R34, -RZ, RZ, 0, 0 ;  /* 0x00000000ff227435 */ /* 0x000fd800000001ff */
[----:B------:R3:W2:Y:S04]  /*0e00*/  @P5 LDG.E.EL R34, desc[UR6][R42.64] ;  /* 0x000000062a225981 */ /* 0x0006a8000c2e1900 */
[----:B------:R0:W4:Y:S01]  /*0e10*/  @P5 LDG.E.EL R38, desc[UR6][R30.64] ;  /* 0x000000061e265981 */ /* 0x000122000c2e1900 */
[----:B------:R-:W-:Y:S01]  /*0e20*/  MOV R29, RZ ;  /* 0x000000ff001d7202 */ /* 0x000fe20000000f00 */
[----:B------:R-:W-:Y:S01]  /*0e30*/  FADD R36, R36, R35 ;  /* 0x0000002324247221 */ /* 0x000fe20000000000 */
[----:B---3--:R-:W-:Y:S02]  /*0e40*/  SEL R42, R19, RZ, P6 ;  /* 0x000000ff132a7207 */ /* 0x008fe40003000000 */
[----:B-----5:R-:W-:Y:S02]  /*0e50*/  SEL R16, R16, RZ, P6 ;  /* 0x000000ff10107207 */ /* 0x020fe40003000000 */
[----:B------:R-:W-:-:S02]  /*0e60*/  ISETP.LT.U32.AND P6, PT, R0, 0x7, !P2 ;  /* 0x000000070000780c */ /* 0x000fc400057c1070 */
[----:B------:R-:W-:Y:S01]  /*0e70*/  LOP3.LUT R35, R3, 0x3, RZ, 0xfc, !PT ;  /* 0x0000000303237812 */ /* 0x000fe200078efcff */
[----:B------:R-:W-:-:S03]  /*0e80*/  IMAD.MOV.U32 R19, RZ, RZ, RZ ;  /* 0x000000ffff137224 */ /* 0x000fc600078e00ff */
[----:B0-----:R-:W-:Y:S01]  /*0e90*/  LEA R31, R8, R35, 0x6 ;  /* 0x00000023081f7211 */ /* 0x001fe200078e30ff */
[----:B------:R-:W-:-:S06]  /*0ea0*/  IMAD R49, R10, 0x40, R35 ;  /* 0x000000400a317824 */ /* 0x000fcc00078e0223 */
[----:B------:R-:W3:Y:S01]  /*0eb0*/  @P6 LDG.E.EL R29, desc[UR6][R40.64] ;  /* 0x00000006281d6981 */ /* 0x000ee2000c2e1900 */
[----:B------:R-:W-:Y:S02]  /*0ec0*/  IMAD.MOV.U32 R35, RZ, RZ, RZ ;  /* 0x000000ffff237224 */ /* 0x000fe400078e00ff */
[--C-:B------:R-:W-:Y:S01]  /*0ed0*/  IMAD.WIDE R48, R49, 0x4, R24.reuse ;  /* 0x0000000431307825 */ /* 0x100fe200078e0218 */
[----:B------:R0:W5:Y:S03]  /*0ee0*/  @P6 LDG.E.EL R19, desc[UR6][R46.64] ;  /* 0x000000062e136981 */ /* 0x000166000c2e1900 */
[----:B------:R-:W-:-:S04]  /*0ef0*/  IMAD.WIDE R30, R31, 0x4, R24 ;  /* 0x000000041f1e7825 */ /* 0x000fc800078e0218 */
[----:B------:R-:W-:-:S05]  /*0f00*/  VIADD R37, R2, 0x1 ;  /* 0x0000000102257836 */ /* 0x000fca0000000000 */
[----:B------:R-:W-:Y:S02]  /*0f10*/  ISETP.LT.U32.AND P2, PT, R37, 0x8, !P2 ;  /* 0x000000082500780c */ /* 0x000fe40005741070 */
[----:B------:R-:W-:Y:S01]  /*0f20*/  IADD3 R37, R3, 0x4, RZ ;  /* 0x0000000403257810 */ /* 0x000fe20007ffe0ff */
[----:B------:R-:W-:-:S03]  /*0f30*/  FADD R12, R17, R12 ;  /* 0x0000000c110c7221 */ /* 0x000fc60000000000 */
[----:B0-----:R-:W-:Y:S01]  /*0f40*/  LEA R47, R8, R37, 0x6 ;  /* 0x00000025082f7211 */ /* 0x001fe200078e30ff */
[----:B------:R-:W-:Y:S02]  /*0f50*/  IMAD R17, R10, 0x40, R37 ;  /* 0x000000400a117824 */ /* 0x000fe400078e0225 */
[----:B------:R-:W-:Y:S02]  /*0f60*/  IMAD.MOV.U32 R40, RZ, RZ, RZ ;  /* 0x000000ffff287224 */ /* 0x000fe400078e00ff */
[----:B------:R-:W-:Y:S02]  /*0f70*/  IMAD.MOV.U32 R37, RZ, RZ, RZ ;  /* 0x000000ffff257224 */ /* 0x000fe400078e00ff */
[----:B------:R-:W-:-:S05]  /*0f80*/  IMAD.WIDE R46, R47, 0x4, R24 ;  /* 0x000000042f2e7825 */ /* 0x000fca00078e0218 */
[----:B------:R-:W5:Y:S01]  /*0f90*/  @P2 LDG.E.EL R37, desc[UR6][R46.64] ;  /* 0x000000062e252981 */ /* 0x000f62000c2e1900 */
[----:B--2---:R-:W-:Y:S02]  /*0fa0*/  SEL R41, R34, RZ, P5 ;  /* 0x000000ff22297207 */ /* 0x004fe40002800000 */
[----:B----4-:R-:W-:Y:S02]  /*0fb0*/  SEL R38, R38, RZ, P5 ;  /* 0x000000ff26267207 */ /* 0x010fe40002800000 */
[----:B------:R-:W-:Y:S01]  /*0fc0*/  ISETP.LT.U32.AND P5, PT, R33, 0x47, P1 ;  /* 0x000000472100780c */ /* 0x000fe20000fa1070 */
[----:B------:R-:W-:-:S12]  /*0fd0*/  IMAD.MOV.U32 R34, RZ, RZ, RZ ;  /* 0x000000ffff227224 */ /* 0x000fd800078e00ff */
[----:B------:R0:W2:Y:S04]  /*0fe0*/  @P5 LDG.E.EL R34, desc[UR6][R48.64] ;  /* 0x0000000630225981 */ /* 0x0000a8000c2e1900 */
[----:B------:R1:W4:Y:S01]  /*0ff0*/  @P5 LDG.E.EL R35, desc[UR6][R30.64] ;  /* 0x000000061e235981 */ /* 0x000322000c2e1900 */
[----:B0-----:R-:W-:-:S05]  /*1000*/  IMAD.WIDE R48, R17, 0x4, R24 ;  /* 0x0000000411307825 */ /* 0x001fca00078e0218 */
[----:B------:R0:W4:Y:S01]  /*1010*/  @P2 LDG.E.EL R40, desc[UR6][R48.64] ;  /* 0x0000000630282981 */ /* 0x000122000c2e1900 */
[----:B------:R-:W-:Y:S01]  /*1020*/  VIADD R17, R3, 0xf ;  /* 0x0000000f03117836 */ /* 0x000fe20000000000 */
[----:B---3--:R-:W-:-:S04]  /*1030*/  SEL R29, R29, RZ, P6 ;  /* 0x000000ff1d1d7207 */ /* 0x008fc80003000000 */
[----:B------:R-:W-:Y:S02]  /*1040*/  ISETP.LT.U32.AND P4, PT, R17, 0x47, P4 ;  /* 0x000000471100780c */ /* 0x000fe40002781070 */
[----:B-----5:R-:W-:Y:S02]  /*1050*/  SEL R19, R19, RZ, P6 ;  /* 0x000000ff13137207 */ /* 0x020fe40003000000 */
[----:B------:R-:W-:Y:S01]  /*1060*/  ISETP.GE.U32.AND P6, PT, R17, 0x47, PT ;  /* 0x000000471100780c */ /* 0x000fe20003fc6070 */
[----:B------:R-:W-:Y:S01]  /*1070*/  FADD R17, R11, R23 ;  /* 0x000000170b117221 */ /* 0x000fe20000000000 */
[----:B------:R-:W-:Y:S01]  /*1080*/  LEA R23, R10, R33, 0x6 ;  /* 0x000000210a177211 */ /* 0x000fe200078e30ff */
[----:B------:R-:W-:Y:S01]  /*1090*/  FADD R44, R39, R44 ;  /* 0x0000002c272c7221 */ /* 0x000fe20000000000 */
[----:B------:R-:W-:Y:S01]  /*10a0*/  FADD R39, R32, R13 ;  /* 0x0000000d20277221 */ /* 0x000fe20000000000 */
[----:B------:R-:W-:Y:S01]  /*10b0*/  HFMA2.MMA R13, -RZ, RZ, 0, 0 ;  /* 0x00000000ff0d7435 */ /* 0x000fe200000001ff */
[----:B------:R-:W-:-:S02]  /*10c0*/  IMAD.MOV.U32 R11, RZ, RZ, RZ ;  /* 0x000000ffff0b7224 */ /* 0x000fc400078e00ff */
[----:B------:R-:W-:Y:S02]  /*10d0*/  IMAD R33, R8, 0x40, R33 ;  /* 0x0000004008217824 */ /* 0x000fe400078e0221 */
[----:B-1----:R-:W-:-:S04]  /*10e0*/  IMAD.WIDE R30, R23, 0x4, R24 ;  /* 0x00000004171e7825 */ /* 0x002fc800078e0218 */
[----:B------:R-:W-:Y:S01]  /*10f0*/  FADD R39, R39, R14 ;  /* 0x0000000e27277221 */ /* 0x000fe20000000000 */
[----:B------:R-:W-:Y:S01]  /*1100*/  FADD R43, R20, R15 ;  /* 0x0000000f142b7221 */ /* 0x000fe20000000000 */
[----:B------:R-:W-:Y:S01]  /*1110*/  IMAD.WIDE R46, R33, 0x4, R24 ;  /* 0x00000004212e7825 */ /* 0x000fe200078e0218 */
[----:B------:R1:W3:Y:S03]  /*1120*/  @P4 LDG.E.EL R11, desc[UR6][R30.64] ;  /* 0x000000061e0b4981 */ /* 0x0002e6000c2e1900 */
[----:B0-----:R-:W-:Y:S02]  /*1130*/  VIADD R49, R23, 0x1 ;  /* 0x0000000117317836 */ /* 0x001fe40000000000 */
[----:B------:R-:W-:Y:S01]  /*1140*/  FADD R45, R21, R42 ;  /* 0x0000002a152d7221 */ /* 0x000fe20000000000 */
[----:B------:R-:W-:Y:S01]  /*1150*/  CS2R R14, SRZ ;  /* 0x00000000000e7805 */ /* 0x000fe2000001ff00 */
[----:B------:R-:W5:Y:S01]  /*1160*/  @P4 LDG.E.EL R13, desc[UR6][R46.64] ;  /* 0x000000062e0d4981 */ /* 0x000f62000c2e1900 */
[----:B------:R-:W-:-:S04]  /*1170*/  IMAD.WIDE R20, R49, 0x4, R24 ;  /* 0x0000000431147825 */ /* 0x000fc800078e0218 */
[----:B-1----:R-:W-:-:S04]  /*1180*/  VIADD R31, R33, 0x1 ;  /* 0x00000001211f7836 */ /* 0x002fc80000000000 */
[----:B------:R-:W-:Y:S01]  /*1190*/  IMAD.WIDE R30, R31, 0x4, R24 ;  /* 0x000000041f1e7825 */ /* 0x000fe200078e0218 */
[----:B------:R-:W-:-:S03]  /*11a0*/  SEL R37, R37, RZ, P2 ;  /* 0x000000ff25257207 */ /* 0x000fc60001000000 */
[----:B------:R-:W-:Y:S01]  /*11b0*/  FADD R12, R12, R19 ;  /* 0x000000130c0c7221 */ /* 0x000fe20000000000 */
[----:B------:R-:W-:Y:S01]  /*11c0*/  IADD3 R19, R23, 0x2, RZ ;  /* 0x0000000217137810 */ /* 0x000fe20007ffe0ff */
[----:B------:R-:W-:Y:S01]  /*11d0*/  FADD R49, R9, R16 ;  /* 0x0000001009317221 */ /* 0x000fe20000000000 */
[----:B------:R-:W-:Y:S01]  /*11e0*/  FADD R9, R45, R22 ;  /* 0x000000162d097221 */ /* 0x000fe20000000000 */
[----:B------:R-:W-:Y:S01]  /*11f0*/  FADD R42, R43, R18 ;  /* 0x000000122b2a7221 */ /* 0x000fe20000000000 */
[----:B------:R-:W-:Y:S02]  /*1200*/  IMAD.MOV.U32 R22, RZ, RZ, RZ ;  /* 0x000000ffff167224 */ /* 0x000fe400078e00ff */
[----:B------:R-:W-:Y:S01]  /*1210*/  IMAD.WIDE R18, R19, 0x4, R24 ;  /* 0x0000000413127825 */ /* 0x000fe200078e0218 */
[----:B--2---:R-:W-:Y:S02]  /*1220*/  SEL R34, R34, RZ, P5 ;  /* 0x000000ff22227207 */ /* 0x004fe40002800000 */
[----:B----4-:R-:W-:-:S02]  /*1230*/  SEL R35, R35, RZ, P5 ;  /* 0x000000ff23237207 */ /* 0x010fc40002800000 */
[----:B------:R-:W-:-:S13]  /*1240*/  ISETP.GT.AND P5, PT, R0, RZ, !P6 ;  /* 0x000000ff0000720c */ /* 0x000fda00077a4270 */
[----:B------:R-:W2:Y:S04]  /*1250*/  @P5 LDG.E.EL R15, desc[UR6][R20.64] ;  /* 0x00000006140f5981 */ /* 0x000ea8000c2e1900 */
[----:B------:R-:W4:Y:S01]  /*1260*/  @P5 LDG.E.EL R14, desc[UR6][R30.64] ;  /* 0x000000061e0e5981 */ /* 0x000f22000c2e1900 */
[----:B------:R-:W-:Y:S02]  /*1270*/  SEL R40, R40, RZ, P2 ;  /* 0x000000ff28287207 */ /* 0x000fe40001000000 */
[----:B------:R-:W-:-:S13]  /*1280*/  ISETP.GT.AND P2, PT, R4, RZ, !P6 ;  /* 0x000000ff0400720c */ /* 0x000fda0007744270 */
[----:B------:R-:W4:Y:S01]  /*1290*/  @P2 LDG.E.EL R22, desc[UR6][R18.64] ;  /* 0x0000000612162981 */ /* 0x000f22000c2e1900 */
[----:B------:R-:W-:Y:S01]  /*12a0*/  FADD R36, R36, R41 ;  /* 0x0000002924247221 */ /* 0x000fe20000000000 */
[----:B------:R-:W-:Y:S02]  /*12b0*/  VIADD R41, R33, 0x2 ;  /* 0x0000000221297836 */ /* 0x000fe40000000000 */
[----:B------:R-:W-:Y:S01]  /*12c0*/  FADD R38, R17, R38 ;  /* 0x0000002611267221 */ /* 0x000fe20000000000 */
[----:B------:R-:W-:Y:S01]  /*12d0*/  MOV R32, RZ ;  /* 0x000000ff00207202 */ /* 0x000fe20000000f00 */
[----:B------:R-:W-:-:S04]  /*12e0*/  IMAD.WIDE R16, R41, 0x4, R24 ;  /* 0x0000000429107825 */ /* 0x000fc800078e0218 */
[----:B------:R-:W-:Y:S01]  /*12f0*/  FADD R34, R39, R34 ;  /* 0x0000002227227221 */ /* 0x000fe20000000000 */
[----:B---3--:R-:W-:Y:S01]  /*1300*/  SEL R39, R11, RZ, P4 ;  /* 0x000000ff0b277207 */ /* 0x008fe20002000000 */
[----:B------:R-:W-:Y:S01]  /*1310*/  VIADD R11, R3, 0xf ;  /* 0x0000000f030b7836 */ /* 0x000fe20000000000 */
[----:B------:R-:W3:Y:S01]  /*1320*/  @P2 LDG.E.EL R32, desc[UR6][R16.64] ;  /* 0x0000000610202981 */ /* 0x000ee2000c2e1900 */
[----:B------:R-:W-:Y:S01]  /*1330*/  FADD R28, R49, R28 ;  /* 0x0000001c311c7221 */ /* 0x000fe20000000000 */
[----:B-----5:R-:W-:Y:S02]  /*1340*/  SEL R13, R13, RZ, P4 ;  /* 0x000000ff0d0d7207 */ /* 0x020fe40002000000 */
[----:B------:R-:W-:Y:S01]  /*1350*/  ISETP.GT.AND P4, PT, R2, RZ, !P6 ;  /* 0x000000ff0200720c */ /* 0x000fe20007784270 */
[----:B------:R-:W-:Y:S01]  /*1360*/  FADD R37, R28, R37 ;  /* 0x000000251c257221 */ /* 0x000fe20000000000 */
[----:B------:R-:W-:Y:S01]  /*1370*/  ISETP.LT.U32.AND P3, PT, R11, 0x47, P3 ;  /* 0x000000470b00780c */ /* 0x000fe20001f61070 */
[----:B------:R-:W-:Y:S01]  /*1380*/  FADD R28, R38, R13 ;  /* 0x0000000d261c7221 */ /* 0x000fe20000000000 */
[----:B------:R-:W-:Y:S01]  /*1390*/  VIADD R47, R23, 0x3 ;  /* 0x00000003172f7836 */ /* 0x000fe20000000000 */
[----:B------:R-:W-:Y:S01]  /*13a0*/  HFMA2.MMA R13, -RZ, RZ, 0, 0 ;  /* 0x00000000ff0d7435 */ /* 0x000fe200000001ff */
[----:B------:R-:W-:-:S02]  /*13b0*/  VIADD R45, R33, 0x3 ;  /* 0x00000003212d7836 */ /* 0x000fc40000000000 */
[----:B------:R-:W-:Y:S01]  /*13c0*/  FADD R39, R36, R39 ;  /* 0x0000002724277221 */ /* 0x000fe20000000000 */
[----:B------:R-:W-:Y:S01]  /*13d0*/  MOV R41, RZ ;  /* 0x000000ff00297202 */ /* 0x000fe20000000f00 */
[----:B------:R-:W-:Y:S01]  /*13e0*/  FADD R9, R9, R40 ;  /* 0x0000002809097221 */ /* 0x000fe20000000000 */
[----:B------:R-:W-:-:S04]  /*13f0*/  IMAD.WIDE R46, R47, 0x4, R24 ;  /* 0x000000042f2e7825 */ /* 0x000fc800078e0218 */
[----:B------:R-:W-:Y:S01]  /*1400*/  FADD R29, R44, R29 ;  /* 0x0000001d2c1d7221 */ /* 0x000fe20000000000 */
[----:B------:R-:W-:Y:S01]  /*1410*/  IMAD.MOV.U32 R40, RZ, RZ, RZ ;  /* 0x000000ffff287224 */ /* 0x000fe200078e00ff */
[----:B------:R-:W5:Y:S01]  /*1420*/  @P4 LDG.E.EL R41, desc[UR6][R46.64] ;  /* 0x000000062e294981 */ /* 0x000f62000c2e1900 */
[----:B------:R-:W-:-:S05]  /*1430*/  IMAD.WIDE R44, R45, 0x4, R24 ;  /* 0x000000042d2c7825 */ /* 0x000fca00078e0218 */
[----:B------:R-:W5:Y:S01]  /*1440*/  @P4 LDG.E.EL R40, desc[UR6][R44.64] ;  /* 0x000000062c284981 */ /* 0x000f62000c2e1900 */
[----:B--2---:R-:W-:Y:S02]  /*1450*/  SEL R15, R15, RZ, P5 ;  /* 0x000000ff0f0f7207 */ /* 0x004fe40002800000 */
[----:B----4-:R-:W-:-:S03]  /*1460*/  SEL R38, R14, RZ, P5 ;  /* 0x000000ff0e267207 */ /* 0x010fc60002800000 */
[----:B------:R-:W-:Y:S01]  /*1470*/  FADD R36, R12, R15 ;  /* 0x0000000f0c247221 */ /* 0x000fe20000000000 */
[----:B------:R-:W-:Y:S01]  /*1480*/  IMAD.MOV.U32 R12, RZ, RZ, RZ ;  /* 0x000000ffff0c7224 */ /* 0x000fe200078e00ff */
[----:B------:R-:W-:-:S06]  /*1490*/  CS2R R14, SRZ ;  /* 0x00000000000e7805 */ /* 0x000fcc000001ff00 */
[----:B------:R0:W2:Y:S01]  /*14a0*/  @P3 LDG.E.EL.128 R12, desc[UR6][R20.64] ;  /* 0x00000006140c3981 */ /* 0x0000a2000c2e1d00 */
[----:B------:R-:W-:Y:S02]  /*14b0*/  SEL R23, R22, RZ, P2 ;  /* 0x000000ff16177207 */ /* 0x000fe40001000000 */
[----:B0-----:R-:W-:-:S03]  /*14c0*/  CS2R R20, SRZ ;  /* 0x0000000000147805 */ /* 0x001fc6000001ff00 */
[----:B------:R-:W-:Y:S01]  /*14d0*/  FADD R34, R34, R23 ;  /* 0x0000001722227221 */ /* 0x000fe20000000000 */
[----:B------:R-:W-:-:S06]  /*14e0*/  CS2R R22, SRZ ;  /* 0x0000000000167805 */ /* 0x000fcc000001ff00 */
[----:B------:R0:W4:Y:S01]  /*14f0*/  @P3 LDG.E.EL.128 R20, desc[UR6][R30.64] ;  /* 0x000000061e143981 */ /* 0x000122000c2e1d00 */
[----:B---3--:R-:W-:Y:S02]  /*1500*/  SEL R32, R32, RZ, P2 ;  /* 0x000000ff20207207 */ /* 0x008fe40001000000 */
[----:B------:R-:W-:Y:S01]  /*1510*/  ISETP.LT.U32.AND P2, PT, R0, 0x7, !P6 ;  /* 0x000000070000780c */ /* 0x000fe20007741070 */
[----:B------:R-:W-:Y:S01]  /*1520*/  FADD R35, R42, R35 ;  /* 0x000000232a237221 */ /* 0x000fe20000000000 */
[----:B------:R-:W-:Y:S01]  /*1530*/  ISETP.LT.U32.AND P0, PT, R11, 0x47, P0 ;  /* 0x000000470b00780c */ /* 0x000fe20000701070 */
[----:B------:R-:W-:Y:S02]  /*1540*/  VIADD R43, R3, 0xb ;  /* 0x0000000b032b7836 */ /* 0x000fe40000000000 */
[----:B------:R-:W-:Y:S01]  /*1550*/  FADD R29, R29, R38 ;  /* 0x000000261d1d7221 */ /* 0x000fe20000000000 */
[----:B------:R-:W-:Y:S01]  /*1560*/  FADD R35, R35, R32 ;  /* 0x0000002023237221 */ /* 0x000fe20000000000 */
[----:B------:R-:W-:-:S02]  /*1570*/  CS2R R32, SRZ ;  /* 0x0000000000207805 */ /* 0x000fc4000001ff00 */
[----:B------:R-:W-:Y:S01]  /*1580*/  IADD3 R42, R2, 0x1, RZ ;  /* 0x00000001022a7810 */ /* 0x000fe20007ffe0ff */
[----:B------:R-:W-:Y:S02]  /*1590*/  IMAD.MOV.U32 R38, RZ, RZ, RZ ;  /* 0x000000ffff267224 */ /* 0x000fe400078e00ff */
[----:B------:R-:W-:Y:S01]  /*15a0*/  IMAD R49, R10, 0x40, R43 ;  /* 0x000000400a317824 */ /* 0x000fe200078e022b */
[----:B------:R-:W-:Y:S02]  /*15b0*/  ISETP.LT.U32.AND P6, PT, R42, 0x8, !P6 ;  /* 0x000000082a00780c */ /* 0x000fe400077c1070 */
[----:B------:R-:W-:Y:S01]  /*15c0*/  ISETP.LT.U32.AND P1, PT, R11, 0x47, P1 ;  /* 0x000000470b00780c */ /* 0x000fe20000f21070 */
[----:B------:R1:W3:Y:S04]  /*15d0*/  @P2 LDG.E.EL R32, desc[UR6][R46.64] ;  /* 0x000000062e202981 */ /* 0x0002e8000c2e1900 */
[----:B------:R1:W3:Y:S01]  /*15e0*/  @P0 LDG.E.EL R38, desc[UR6][R18.64] ;  /* 0x0000000612260981 */ /* 0x0002e2000c2e1900 */
[----:B0-----:R-:W-:-:S02]  /*15f0*/  CS2R R30, SRZ ;  /* 0x00000000001e7805 */ /* 0x001fc4000001ff00 */
[----:B-----5:R-:W-:Y:S01]  /*1600*/  SEL R40, R40, RZ, P4 ;  /* 0x000000ff28287207 */ /* 0x020fe20002000000 */
[----:B------:R0:W5:Y:S01]  /*1610*/  @P2 LDG.E.EL R33, desc[UR6][R44.64] ;  /* 0x000000062c212981 */ /* 0x000162000c2e1900 */
[----:B-1----:R-:W-:Y:S01]  /*1620*/  IADD3 R47, R49, 0x1, RZ ;  /* 0x00000001312f7810 */ /* 0x002fe20007ffe0ff */
[----:B------:R-:W-:Y:S02]  /*1630*/  IMAD.MOV.U32 R42, RZ, RZ, RZ ;  /* 0x000000ffff2a7224 */ /* 0x000fe400078e00ff */
[----:B------:R1:W3:Y:S01]  /*1640*/  @P0 LDG.E.EL R30, desc[UR6][R16.64] ;  /* 0x00000006101e0981 */ /* 0x0002e2000c2e1900 */
[----:B------:R-:W-:Y:S01]  /*1650*/  SEL R18, R41, RZ, P4 ;  /* 0x000000ff29127207 */ /* 0x000fe20002000000 */
[----:B------:R-:W-:Y:S01]  /*1660*/  IMAD.WIDE R46, R47, 0x4, R24 ;  /* 0x000000042f2e7825 */ /* 0x000fe200078e0218 */
[----:B------:R-:W-:-:S03]  /*1670*/  ISETP.GE.AND P4, PT, R3, 0x40, PT ;  /* 0x000000400300780c */ /* 0x000fc60003f86270 */
[----:B0-----:R-:W-:-:S04]  /*1680*/  IMAD.WIDE R44, R49, 0x4, R24 ;  /* 0x00000004312c7825 */ /* 0x001fc800078e0218 */
[----:B------:R-:W-:Y:S01]  /*1690*/  FADD R9, R9, R18 ;  /* 0x0000001209097221 */ /* 0x000fe20000000000 */
[----:B------:R-:W-:Y:S01]  /*16a0*/  HFMA2.MMA R18, -RZ, RZ, 0, 0 ;  /* 0x00000000ff127435 */ /* 0x000fe200000001ff */
[----:B------:R0:W3:Y:S01]  /*16b0*/  @P6 LDG.E.EL R31, desc[UR6][R46.64] ;  /* 0x000000062e1f6981 */ /* 0x0000e2000c2e1900 */
[----:B------:R-:W-:Y:S01]  /*16c0*/  IMAD R11, R10, 0x40, R3 ;  /* 0x000000400a0b7824 */ /* 0x000fe200078e0203 */
[----:B-1----:R-:W-:Y:S01]  /*16d0*/  CS2R R16, SRZ ;  /* 0x0000000000107805 */ /* 0x002fe2000001ff00 */
[----:B------:R-:W-:Y:S01]  /*16e0*/  IMAD.MOV.U32 R19, RZ, RZ, RZ ;  /* 0x000000ffff137224 */ /* 0x000fe200078e00ff */
[----:B------:R1:W3:Y:S01]  /*16f0*/  @P1 LDG.E.EL R42, desc[UR6][R44.64] ;  /* 0x000000062c2a1981 */ /* 0x0002e2000c2e1900 */
[C---:B------:R-:W-:Y:S01]  /*1700*/  IMAD R43, R8.reuse, 0x40, R43 ;  /* 0x00000040082b7824 */ /* 0x040fe200078e022b */
[----:B0-----:R-:W-:Y:S01]  /*1710*/  LEA R47, R8, R3, 0x6 ;  /* 0x00000003082f7211 */ /* 0x001fe200078e30ff */
[----:B------:R-:W-:Y:S02]  /*1720*/  IMAD.MOV.U32 R10, RZ, RZ, RZ ;  /* 0x000000ffff0a7224 */ /* 0x000fe400078e00ff */
[----:B-1----:R-:W-:-:S04]  /*1730*/  IMAD.WIDE R44, R11, 0x4, R24 ;  /* 0x000000040b2c7825 */ /* 0x002fc800078e0218 */
[----:B------:R-:W-:Y:S01]  /*1740*/  IMAD.MOV.U32 R11, RZ, RZ, RZ ;  /* 0x000000ffff0b7224 */ /* 0x000fe200078e00ff */
[----:B------:R-:W3:Y:S01]  /*1750*/  @!P4 LDG.E.EL.128 R16, desc[UR6][R44.64] ;  /* 0x000000062c10c981 */ /* 0x000ee2000c2e1d00 */
[----:B------:R-:W-:-:S04]  /*1760*/  IMAD.WIDE R46, R47, 0x4, R24 ;  /* 0x000000042f2e7825 */ /* 0x000fc800078e0218 */
[----:B------:R-:W-:Y:S01]  /*1770*/  FADD R37, R37, R40 ;  /* 0x0000002825257221 */ /* 0x000fe20000000000 */
[----:B------:R-:W-:-:S04]  /*1780*/  IMAD.WIDE R40, R43, 0x4, R24 ;  /* 0x000000042b287825 */ /* 0x000fc800078e0218 */
[----:B------:R-:W-:-:S04]  /*1790*/  VIADD R43, R43, 0x1 ;  /* 0x000000012b2b7836 */ /* 0x000fc80000000000 */
[----:B------:R-:W-:Y:S01]  /*17a0*/  IMAD.WIDE R24, R43, 0x4, R24 ;  /* 0x000000042b187825 */ /* 0x000fe200078e0218 */
[----:B------:R-:W-:-:S04]  /*17b0*/  SHF.R.S32.HI R5, RZ, 0x3, R5 ;  /* 0x00000003ff057819 */ /* 0x000fc80000011405 */
[----:B------:R-:W-:Y:S02]  /*17c0*/  IADD3 R43, R5, 0x2, RZ ;  /* 0x00000002052b7810 */ /* 0x000fe40007ffe0ff */
[----:B------:R-:W-:Y:S02]  /*17d0*/  ISETP.GE.AND P5, PT, R4, 0x7, PT ;  /* 0x000000070400780c */ /* 0x000fe40003fa6270 */
[----:B--2---:R-:W-:-:S05]  /*17e0*/  SEL R12, R12, RZ, P3 ;  /* 0x000000ff0c0c7207 */ /* 0x004fca0001800000 */
[----:B------:R-:W-:Y:S01]  /*17f0*/  FADD R39, R39, R12 ;  /* 0x0000000c27277221 */ /* 0x000fe20000000000 */
[----:B------:R-:W-:Y:S02]  /*1800*/  SEL R12, R15, RZ, P3 ;  /* 0x000000ff0f0c7207 */ /* 0x000fe40001800000 */
[----:B------:R-:W-:-:S03]  /*1810*/  SEL R13, R13, RZ, P3 ;  /* 0x000000ff0d0d7207 */ /* 0x000fc60001800000 */
[----:B------:R-:W-:Y:S01]  /*1820*/  FADD R12, R9, R12 ;  /* 0x0000000c090c7221 */ /* 0x000fe20000000000 */
[----:B------:R-:W-:Y:S01]  /*1830*/  CS2R R8, SRZ ;  /* 0x0000000000087805 */ /* 0x000fe2000001ff00 */
[----:B------:R-:W-:Y:S01]  /*1840*/  FADD R36, R36, R13 ;  /* 0x0000000d24247221 */ /* 0x000fe20000000000 */
[----:B------:R-:W-:-:S04]  /*1850*/  MOV R13, RZ ;  /* 0x000000ff000d7202 */ /* 0x000fc80000000f00 */
[----:B------:R-:W2:Y:S04]  /*1860*/  @!P4 LDG.E.EL.128 R8, desc[UR6][R46.64] ;  /* 0x000000062e08c981 */ /* 0x000ea8000c2e1d00 */
[----:B------:R0:W2:Y:S01]  /*1870*/  @P1 LDG.E.EL R13, desc[UR6][R40.64] ;  /* 0x00000006280d1981 */ /* 0x0000a2000c2e1900 */
[----:B------:R-:W-:-:S06]  /*1880*/  IMAD.MOV.U32 R15, RZ, RZ, RZ ;  /* 0x000000ffff0f7224 */ /* 0x000fcc00078e00ff */
[----:B------:R1:W2:Y:S01]  /*1890*/  @P6 LDG.E.EL R15, desc[UR6][R24.64] ;  /* 0x00000006180f6981 */ /* 0x0002a2000c2e1900 */
[----:B------:R-:W-:Y:S01]  /*18a0*/  ISETP.GE.AND P4, PT, R3, 0x38, PT ;  /* 0x000000380300780c */ /* 0x000fe20003f86270 */
[----:B0-----:R-:W-:-:S03]  /*18b0*/  VIADD R40, R4, 0x2 ;  /* 0x0000000204287836 */ /* 0x001fc60000000000 */
[----:B------:R-:W-:Y:S02]  /*18c0*/  SEL R43, R43, RZ, !P4 ;  /* 0x000000ff2b2b7207 */ /* 0x000fe40006000000 */
[----:B------:R-:W-:Y:S02]  /*18d0*/  ISETP.GT.AND P4, PT, R4, 0x6, PT ;  /* 0x000000060400780c */ /* 0x000fe40003f84270 */
[----:B------:R-:W-:Y:S02]  /*18e0*/  SEL R41, R40, RZ, !P5 ;  /* 0x000000ff28297207 */ /* 0x000fe40006800000 */
[----:B------:R-:W-:-:S03]  /*18f0*/  ISETP.GT.AND P5, PT, R3, 0x37, PT ;  /* 0x000000370300780c */ /* 0x000fc60003fa4270 */
[----:B------:R-:W-:Y:S01]  /*1900*/  VIADD R40, R41, 0x9 ;  /* 0x0000000929287836 */ /* 0x000fe20000000000 */
[----:B-1----:R-:W-:-:S05]  /*1910*/  SEL R24, RZ, 0x9, !P5 ;  /* 0x00000009ff187807 */ /* 0x002fca0006800000 */
[----:B------:R-:W-:Y:S01]  /*1920*/  @!P4 IADD3 R40, R41, RZ, RZ ;  /* 0x000000ff2928c210 */ /* 0x000fe20007ffe0ff */
[----:B------:R-:W-:Y:S01]  /*1930*/  IMAD.IADD R24, R24, 0x1, R43 ;  /* 0x0000000118187824 */ /* 0x000fe200078e022b */
[----:B----4-:R-:W-:Y:S02]  /*1940*/  SEL R25, R20, RZ, P3 ;  /* 0x000000ff14197207 */ /* 0x010fe40001800000 */
[----:B------:R-:W-:-:S04]  /*1950*/  IADD3 R3, R40, -R4, -R5 ;  /* 0x8000000428037210 */ /* 0x000fc80007ffe805 */
[----:B------:R-:W-:Y:S01]  /*1960*/  IADD3 R20, R3, 0x1, R24 ;  /* 0x0000000103147810 */ /* 0x000fe20007ffe018 */
[----:B------:R-:W-:Y:S02]  /*1970*/  IMAD.IADD R3, R24, 0x1, -R5 ;  /* 0x0000000118037824 */ /* 0x000fe400078e0a05 */
[----:B------:R-:W-:Y:S01]  /*1980*/  FADD R28, R28, R25 ;  /* 0x000000191c1c7221 */ /* 0x000fe20000000000 */
[----:B------:R-:W-:Y:S01]  /*1990*/  IADD3 R25, R5, -R24, RZ ;  /* 0x8000001805197210 */ /* 0x000fe20007ffe0ff */
[----:B------:R-:W-:Y:S02]  /*19a0*/  IMAD.MOV.U32 R41, RZ, RZ, 0x9 ;  /* 0x00000009ff297424 */ /* 0x000fe400078e00ff */
[----:B------:R-:W-:-:S04]  /*19b0*/  IMAD R20, R3, R40, R20 ;  /* 0x0000002803147224 */ /* 0x000fc800078e0214 */
[----:B------:R-:W-:Y:S01]  /*19c0*/  IMAD R4, R4, R25, R20 ;  /* 0x0000001904047224 */ /* 0x000fe200078e0214 */
[----:B------:R-:W-:-:S04]  /*19d0*/  VIADDMNMX R20, R6, 0x2, R41, PT ;  /* 0x0000000206147846 */ /* 0x000fc80003800129 */
[----:B------:R-:W-:-:S04]  /*19e0*/  IADD3 R43, R20, -R5, -R6 ;  /* 0x80000005142b7210 */ /* 0x000fc80007ffe806 */
[----:B------:R-:W-:-:S05]  /*19f0*/  IADD3 R43, R43, 0x1, R24 ;  /* 0x000000012b2b7810 */ /* 0x000fca0007ffe018 */
[----:B------:R-:W-:Y:S01]  /*1a00*/  IMAD R43, R20, R3, R43 ;  /* 0x00000003142b7224 */ /* 0x000fe200078e022b */
[----:B------:R-:W-:-:S05]  /*1a10*/  VIADDMNMX R20, R0, 0x2, R41, PT ;  /* 0x0000000200147846 */ /* 0x000fca0003800129 */
[----:B------:R-:W-:Y:S01]  /*1a20*/  IMAD.IADD R40, R20, 0x1, -R0 ;  /* 0x0000000114287824 */ /* 0x000fe200078e0a00 */
[----:B------:R-:W-:Y:S01]  /*1a30*/  ISETP.GE.AND P5, PT, R2, 0x7, PT ;  /* 0x000000070200780c */ /* 0x000fe20003fa6270 */
[----:B------:R-:W-:-:S03]  /*1a40*/  IMAD R6, R6, R25, R43 ;  /* 0x0000001906067224 */ /* 0x000fc600078e022b */
[----:B------:R-:W-:Y:S02]  /*1a50*/  LOP3.LUT R41, R40, 0x1, RZ, 0xfc, !PT ;  /* 0x0000000128297812 */ /* 0x000fe400078efcff */
[----:B------:R-:W-:Y:S02]  /*1a60*/  IADD3 R40, R2, 0x2, RZ ;  /* 0x0000000202287810 */ /* 0x000fe40007ffe0ff */
[----:B------:R-:W-:Y:S02]  /*1a70*/  IADD3 R43, R24, R41, -R5 ;  /* 0x00000029182b7210 */ /* 0x000fe40007ffe805 */
[----:B------:R-:W-:-:S03]  /*1a80*/  SEL R41, R40, RZ, !P5 ;  /* 0x000000ff28297207 */ /* 0x000fc60006800000 */
[----:B------:R-:W-:Y:S02]  /*1a90*/  IMAD R40, R20, R3, R43 ;  /* 0x0000000314287224 */ /* 0x000fe400078e022b */
[----:B------:R-:W0:Y:S01]  /*1aa0*/  S2R R20, SR_TID.X ;  /* 0x0000000000147919 */ /* 0x000e220000002100 */
[----:B------:R-:W-:Y:S01]  /*1ab0*/  ISETP.GT.AND P4, PT, R2, 0x6, PT ;  /* 0x000000060200780c */ /* 0x000fe20003f84270 */
[----:B------:R-:W1:Y:S01]  /*1ac0*/  S2UR UR5, SR_CgaCtaId ;  /* 0x00000000000579c3 */ /* 0x000e620000008800 */
[----:B------:R-:W-:-:S11]  /*1ad0*/  VIADD R44, R41, 0x9 ;  /* 0x00000009292c7836 */ /* 0x000fd60000000000 */
[----:B------:R-:W-:-:S05]  /*1ae0*/  @!P4 IMAD.MOV R44, RZ, RZ, R41 ;  /* 0x000000ffff2cc224 */ /* 0x000fca00078e0229 */
[----:B------:R-:W-:-:S04]  /*1af0*/  IADD3 R5, R44, -R2, -R5 ;  /* 0x800000022c057210 */ /* 0x000fc80007ffe805 */
[----:B------:R-:W-:-:S05]  /*1b00*/  IADD3 R5, R5, 0x1, R24 ;  /* 0x0000000105057810 */ /* 0x000fca0007ffe018 */
[----:B------:R-:W-:Y:S02]  /*1b10*/  IMAD R3, R3, R44, R5 ;  /* 0x0000002c03037224 */ /* 0x000fe400078e0205 */
[-C--:B------:R-:W-:Y:S01]  /*1b20*/  IMAD R5, R0, R25.reuse, R40 ;  /* 0x0000001900057224 */ /* 0x080fe200078e0228 */
[----:B0-----:R-:W-:Y:S01]  /*1b30*/  SHF.L.U32 R0, R20, 0x7, RZ ;  /* 0x0000000714007819 */ /* 0x001fe200000006ff */
[----:B------:R-:W-:Y:S01]  /*1b40*/  IMAD R40, R2, R25, R3 ;  /* 0x0000001902287224 */ /* 0x000fe200078e0203 */
[----:B------:R-:W-:Y:S01]  /*1b50*/  SHF.R.U32.HI R3, RZ, 0x3, R20 ;  /* 0x00000003ff037819 */ /* 0x000fe20000011614 */
[----:B------:R-:W-:Y:S01]  /*1b60*/  UMOV UR4, 0x400 ;  /* 0x0000040000047882 */ /* 0x000fe20000000000 */
[----:B------:R-:W-:Y:S01]  /*1b70*/  LOP3.LUT R0, R0, 0x380, RZ, 0xc0, !PT ;  /* 0x0000038000007812 */ /* 0x000fe200078ec0ff */
[----:B-1----:R-:W-:Y:S01]  /*1b80*/  UPRMT UR4, UR5, 0x654, UR4 ;  /* 0x0000065405047896 */ /* 0x002fe20008000004 */
[----:B------:R-:W-:Y:S02]  /*1b90*/  SGXT.U32 R3, R3, 0x4 ;  /* 0x000000040303781a */ /* 0x000fe40000000000 */
[----:B------:R-:W-:-:S02]  /*1ba0*/  LOP3.LUT R24, R0, 0x20, RZ, 0xfc, !PT ;  /* 0x0000002000187812 */ /* 0x000fc400078efcff */
[C---:B------:R-:W-:Y:S02]  /*1bb0*/  LOP3.LUT R41, R0.reuse, 0x40, RZ, 0xfc, !PT ;  /* 0x0000004000297812 */ /* 0x040fe400078efcff */
[----:B------:R-:W-:Y:S02]  /*1bc0*/  LOP3.LUT R2, R0, R3, RZ, 0xfc, !PT ;  /* 0x0000000300027212 */ /* 0x000fe400078efcff */
[----:B------:R-:W-:Y:S01]  /*1bd0*/  LEA.HI R25, R24, UR4, RZ, 0x1f ;  /* 0x0000000418197c11 */ /* 0x000fe2000f8ff8ff */
[----:B------:R-:W-:Y:S01]  /*1be0*/  IMAD.HI R24, R7, 0x66666667, RZ ;  /* 0x6666666707187827 */ /* 0x000fe200078e02ff */
[----:B------:R-:W-:Y:S02]  /*1bf0*/  LEA.HI R41, R41, UR4, RZ, 0x1f ;  /* 0x0000000429297c11 */ /* 0x000fe4000f8ff8ff */
[C---:B------:R-:W-:Y:S02]  /*1c00*/  LOP3.LUT R43, R0.reuse, 0x60, RZ, 0xfc, !PT ;  /* 0x00000060002b7812 */ /* 0x040fe400078efcff */
[----:B------:R-:W-:Y:S01]  /*1c10*/  LEA.HI R3, R0, UR4, RZ, 0x1f ;  /* 0x0000000400037c11 */ /* 0x000fe2000f8ff8ff */
[C---:B------:R-:W-:Y:S01]  /*1c20*/  IMAD R0, R2.reuse, 0x4, R25 ;  /* 0x0000000402007824 */ /* 0x040fe200078e0219 */
[----:B------:R-:W-:-:S02]  /*1c30*/  LEA R25, R2, R41, 0x2 ;  /* 0x0000002902197211 */ /* 0x000fc400078e10ff */
[----:B------:R-:W-:-:S04]  /*1c40*/  SHF.R.U32.HI R41, RZ, 0x1f, R24 ;  /* 0x0000001fff297819 */ /* 0x000fc80000011618 */
[----:B------:R-:W-:Y:S01]  /*1c50*/  LEA.HI.SX32 R24, R24, R41, 0x17 ;  /* 0x0000002918187211 */ /* 0x000fe200078fbaff */
[----:B------:R-:W-:-:S04]  /*1c60*/  IMAD.SHL.U32 R41, R20, 0x4, RZ ;  /* 0x0000000414297824 */ /* 0x000fc800078e00ff */
[----:B------:R-:W-:Y:S01]  /*1c70*/  IMAD R7, R24, -0x500, R7 ;  /* 0xfffffb0018077824 */ /* 0x000fe200078e0207 */
[----:B------:R-:W-:-:S03]  /*1c80*/  LOP3.LUT R41, R41, 0x1fc, RZ, 0xc0, !PT ;  /* 0x000001fc29297812 */ /* 0x000fc600078ec0ff */
[----:B------:R-:W-:Y:S01]  /*1c90*/  IMAD R7, R24, 0x14000, R7 ;  /* 0x0001400018077824 */ /* 0x000fe200078e0207 */
[----:B------:R-:W-:Y:S02]  /*1ca0*/  LOP3.LUT R24, R41, 0x200, RZ, 0xfc, !PT ;  /* 0x0000020029187812 */ /* 0x000fe400078efcff */
[----:B------:R-:W-:Y:S02]  /*1cb0*/  SHF.L.U32 R20, R20, 0x1, RZ ;  /* 0x0000000114147819 */ /* 0x000fe400000006ff */
[----:B------:R-:W-:Y:S02]  /*1cc0*/  SHF.R.U32.HI R24, RZ, 0x1, R24 ;  /* 0x00000001ff187819 */ /* 0x000fe40000011618 */
[----:B------:R-:W-:Y:S02]  /*1cd0*/  LOP3.LUT R20, R20, 0xf0, RZ, 0xc0, !PT ;  /* 0x000000f014147812 */ /* 0x000fe400078ec0ff */
[----:B------:R-:W-:Y:S02]  /*1ce0*/  LOP3.LUT R24, R24, 0x1f0, RZ, 0xc0, !PT ;  /* 0x000001f018187812 */ /* 0x000fe400078ec0ff */
[----:B------:R-:W-:Y:S01]  /*1cf0*/  LEA.HI R43, R43, UR4, RZ, 0x1f ;  /* 0x000000042b2b7c11 */ /* 0x000fe2000f8ff8ff */
[----:B------:R-:W-:-:S02]  /*1d00*/  IMAD R3, R2, 0x4, R3 ;  /* 0x0000000402037824 */ /* 0x000fc400078e0203 */
[----:B------:R-:W-:Y:S02]  /*1d10*/  VIADD R20, R20, UR4 ;  /* 0x0000000414147c36 */ /* 0x000fe40008000000 */
[----:B------:R-:W-:Y:S02]  /*1d20*/  VIADD R44, R24, UR4 ;  /* 0x00000004182c7c36 */ /* 0x000fe40008000000 */
[----:B------:R-:W-:Y:S01]  /*1d30*/  IMAD R2, R2, 0x4, R43 ;  /* 0x0000000402027824 */ /* 0x000fe200078e022b */
[C---:B------:R-:W-:Y:S01]  /*1d40*/  LEA R24, R41.reuse, R20, 0x2 ;  /* 0x0000001429187211 */ /* 0x040fe200078e10ff */
[----:B---3--:R-:W-:Y:S01]  /*1d50*/  STS [R3], R16 ;  /* 0x0000001003007388 */ /* 0x008fe20000000800 */
[----:B------:R-:W-:Y:S01]  /*1d60*/  IMAD R20, R41, 0x4, R44 ;  /* 0x0000000429147824 */ /* 0x000fe200078e022c */
[----:B------:R-:W-:Y:S02]  /*1d70*/  SEL R41, R14, RZ, P3 ;  /* 0x000000ff0e297207 */ /* 0x000fe40001800000 */
[----:B------:R0:W-:Y:S01]  /*1d80*/  STS [R0+0x80], R17 ;  /* 0x0000801100007388 */ /* 0x0001e20000000800 */
[----:B------:R-:W-:-:S03]  /*1d90*/  SEL R14, R23, RZ, P3 ;  /* 0x000000ff170e7207 */ /* 0x000fc60001800000 */
[----:B------:R1:W-:Y:S01]  /*1da0*/  STS [R25+0x100], R18 ;  /* 0x0001001219007388 */ /* 0x0003e20000000800 */
[----:B------:R-:W-:Y:S02]  /*1db0*/  I2FP.F32.S32 R6, R6 ;  /* 0x0000000600067245 */ /* 0x000fe40000201400 */
[----:B------:R-:W-:Y:S01]  /*1dc0*/  I2FP.F32.S32 R23, R5 ;  /* 0x0000000500177245 */ /* 0x000fe20000201400 */
[----:B------:R3:W-:Y:S01]  /*1dd0*/  STS [R2+0x180], R19 ;  /* 0x0001801302007388 */ /* 0x0007e20000000800 */
[----:B------:R-:W-:Y:S01]  /*1de0*/  SEL R44, R21, RZ, P3 ;  /* 0x000000ff152c7207 */ /* 0x000fe20001800000 */
[----:B0-----:R-:W0:Y:S01]  /*1df0*/  LDC.64 R16, c[0x0][0x218] ;  /* 0x00008600ff107b82 */ /* 0x001e220000000a00 */
[----:B------:R-:W-:Y:S02]  /*1e00*/  SEL R38, R38, RZ, P0 ;  /* 0x000000ff26267207 */ /* 0x000fe40000000000 */
[----:B------:R-:W-:Y:S02]  /*1e10*/  SEL R21, R30, RZ, P0 ;  /* 0x000000ff1e157207 */ /* 0x000fe40000000000 */
[----:B------:R-:W-:-:S02]  /*1e20*/  SEL R22, R22, RZ, P3 ;  /* 0x000000ff16167207 */ /* 0x000fc40001800000 */
[----:B------:R-:W-:Y:S02]  /*1e30*/  FSETP.GT.AND P5, PT, |R6|, 8.50705917302346158658e+37, PT ;  /* 0x7e8000000600780b */ /* 0x000fe40003fa4200 */
[----:B------:R-:W-:Y:S02]  /*1e40*/  FSETP.GT.AND P0, PT, |R23|, 8.50705917302346158658e+37, PT ;  /* 0x7e8000001700780b */ /* 0x000fe40003f04200 */
[C---:B------:R-:W-:Y:S01]  /*1e50*/  ISETP.GE.AND P4, PT, R27.reuse, 0x40, PT ;  /* 0x000000401b00780c */ /* 0x040fe20003f86270 */
[--C-:B------:R-:W-:Y:S01]  /*1e60*/  IMAD R27, R27, 0x500, R7.reuse ;  /* 0x000005001b1b7824 */ /* 0x100fe200078e0207 */
[C---:B------:R-:W-:Y:S01]  /*1e70*/  ISETP.GE.AND P3, PT, R26.reuse, 0x40, PT ;  /* 0x000000401a00780c */ /* 0x040fe20003f66270 */
[----:B------:R-:W-:Y:S01]  /*1e80*/  IMAD R26, R26, 0x500, R7 ;  /* 0x000005001a1a7824 */ /* 0x000fe200078e0207 */
[----:B------:R-:W-:Y:S02]  /*1e90*/  SEL R7, R32, RZ, P2 ;  /* 0x000000ff20077207 */ /* 0x000fe40001000000 */
[----:B-----5:R-:W-:-:S02]  /*1ea0*/  SEL R30, R33, RZ, P2 ;  /* 0x000000ff211e7207 */ /* 0x020fc40001000000 */
[----:B------:R-:W-:Y:S02]  /*1eb0*/  SEL R42, R42, RZ, P1 ;  /* 0x000000ff2a2a7207 */ /* 0x000fe40000800000 */
[C---:B------:R-:W-:Y:S01]  /*1ec0*/  FSETP.GEU.AND P2, PT, |R6|.reuse, 1.175494350822287508e-38, PT ;  /* 0x008000000600780b */ /* 0x040fe20003f4e200 */
[----:B------:R-:W-:Y:S01]  /*1ed0*/  FADD R29, R29, R44 ;  /* 0x0000002c1d1d7221 */ /* 0x000fe20000000000 */
[----:B------:R-:W-:Y:S01]  /*1ee0*/  @P5 FMUL R6, R6, 0.25 ;  /* 0x3e80000006065820 */ /* 0x000fe20000400000 */
[----:B------:R-:W-:Y:S01]  /*1ef0*/  FADD R28, R28, R21 ;  /* 0x000000151c1c7221 */ /* 0x000fe20000000000 */
[----:B------:R-:W-:Y:S01]  /*1f00*/  FADD R39, R39, R38 ;  /* 0x0000002627277221 */ /* 0x000fe20000000000 */
[----:B------:R-:W-:Y:S01]  /*1f10*/  FADD R36, R36, R7 ;  /* 0x0000000724247221 */ /* 0x000fe20000000000 */
[----:B------:R-:W-:Y:S01]  /*1f20*/  FADD R21, R29, R30 ;  /* 0x0000001e1d157221 */ /* 0x000fe20000000000 */
[----:B------:R-:W-:Y:S02]  /*1f30*/  I2FP.F32.S32 R30, R4 ;  /* 0x00000004001e7245 */ /* 0x000fe40000201400 */
[----:B------:R-:W-:-:S04]  /*1f40*/  I2FP.F32.S32 R40, R40 ;  /* 0x0000002800287245 */ /* 0x000fc80000201400 */
[----:B------:R-:W-:Y:S01]  /*1f50*/  @!P2 FMUL R6, R6, 16777216 ;  /* 0x4b8000000606a820 */ /* 0x000fe20000400000 */
[----:B------:R-:W-:Y:S01]  /*1f60*/  @P5 FMUL R39, R39, 0.25 ;  /* 0x3e80000027275820 */ /* 0x000fe20000400000 */
[----:B------:R-:W-:Y:S01]  /*1f70*/  @P5 FMUL R28, R28, 0.25 ;  /* 0x3e8000001c1c5820 */ /* 0x000fe20000400000 */
[----:B------:R-:W-:Y:S01]  /*1f80*/  @P0 FMUL R36, R36, 0.25 ;  /* 0x3e80000024240820 */ /* 0x000fe20000400000 */
[----:B-1----:R-:W1:Y:S01]  /*1f90*/  MUFU.RCP R18, R6 ;  /* 0x0000000600127308 */ /* 0x002e620000001000 */
[----:B------:R-:W-:Y:S01]  /*1fa0*/  @P0 FMUL R21, R21, 0.25 ;  /* 0x3e80000015150820 */ /* 0x000fe20000400000 */
[----:B------:R-:W-:Y:S01]  /*1fb0*/  FSETP.GT.AND P5, PT, |R30|, 8.50705917302346158658e+37, PT ;  /* 0x7e8000001e00780b */ /* 0x000fe20003fa4200 */
[----:B------:R-:W-:Y:S01]  /*1fc0*/  @!P2 FMUL R39, R39, 16777216 ;  /* 0x4b8000002727a820 */ /* 0x000fe20000400000 */
[----:B------:R-:W-:Y:S01]  /*1fd0*/  @!P2 FMUL R28, R28, 16777216 ;  /* 0x4b8000001c1ca820 */ /* 0x000fe20000400000 */
[----:B------:R-:W-:Y:S01]  /*1fe0*/  FSETP.GEU.AND P2, PT, |R30|, 1.175494350822287508e-38, PT ;  /* 0x008000001e00780b */ /* 0x000fe20003f4e200 */
[----:B------:R-:W-:Y:S01]  /*1ff0*/  FADD R37, R37, R14 ;  /* 0x0000000e25257221 */ /* 0x000fe20000000000 */
[----:B------:R-:W-:-:S08]  /*2000*/  FADD R32, R35, R22 ;  /* 0x0000001623207221 */ /* 0x000fd00000000000 */
[----:B------:R-:W-:Y:S01]  /*2010*/  @P5 FMUL R30, R30, 0.25 ;  /* 0x3e8000001e1e5820 */ /* 0x000fe20000400000 */
[C---:B-1----:R-:W-:Y:S01]  /*2020*/  FMUL R14, R18.reuse, R39 ;  /* 0x00000027120e7220 */ /* 0x042fe20000400000 */
[----:B------:R-:W-:Y:S02]  /*2030*/  FMUL R28, R18, R28 ;  /* 0x0000001c121c7220 */ /* 0x000fe40000400000 */
[----:B---3--:R-:W1:Y:S01]  /*2040*/  LDC.64 R18, c[0x0][0x220] ;  /* 0x00008800ff127b82 */ /* 0x008e620000000a00 */
[----:B------:R-:W-:Y:S01]  /*2050*/  @!P2 FMUL R30, R30, 16777216 ;  /* 0x4b8000001e1ea820 */ /* 0x000fe20000400000 */
[----:B------:R-:W-:Y:S01]  /*2060*/  SEL R31, R31, RZ, P6 ;  /* 0x000000ff1f1f7207 */ /* 0x000fe20003000000 */
[----:B------:R-:W-:Y:S01]  /*2070*/  FADD R41, R34, R41 ;  /* 0x0000002922297221 */ /* 0x000fe20000000000 */
[----:B--2---:R-:W-:Y:S04]  /*2080*/  STS [R3+0x40], R8 ;  /* 0x0000400803007388 */ /* 0x004fe80000000800 */
[----:B------:R-:W-:Y:S04]  /*2090*/  STS [R0+0xc0], R9 ;  /* 0x0000c00900007388 */ /* 0x000fe80000000800 */
[----:B------:R-:W-:Y:S04]  /*20a0*/  STS [R25+0x140], R10 ;  /* 0x0001400a19007388 */ /* 0x000fe80000000800 */
[----:B------:R-:W-:Y:S01]  /*20b0*/  STS [R2+0x1c0], R11 ;  /* 0x0001c00b02007388 */ /* 0x000fe20000000800 */
[----:B------:R-:W-:Y:S01]  /*20c0*/  SEL R13, R13, RZ, P1 ;  /* 0x000000ff0d0d7207 */ /* 0x000fe20000800000 */
[----:B------:R-:W-:Y:S01]  /*20d0*/  BAR.SYNC.DEFER_BLOCKING 0x0 ;  /* 0x0000000000007b1d */ /* 0x000fe20000010000 */
[C---:B------:R-:W-:Y:S01]  /*20e0*/  FSETP.GEU.AND P1, PT, |R23|.reuse, 1.175494350822287508e-38, PT ;  /* 0x008000001700780b */ /* 0x040fe20003f2e200 */
[----:B------:R-:W-:Y:S01]  /*20f0*/  @P0 FMUL R23, R23, 0.25 ;  /* 0x3e80000017170820 */ /* 0x000fe20000400000 */
[----:B------:R-:W-:-:S11]  /*2100*/  FSETP.GT.AND P0, PT, |R40|, 8.50705917302346158658e+37, PT ;  /* 0x7e8000002800780b */ /* 0x000fd60003f04200 */
[----:B------:R-:W-:Y:S01]  /*2110*/  @!P1 FMUL R23, R23, 16777216 ;  /* 0x4b80000017179820 */ /* 0x000fe20000400000 */
[----:B------:R-:W-:Y:S01]  /*2120*/  @!P1 FMUL R36, R36, 16777216 ;  /* 0x4b80000024249820 */ /* 0x000fe20000400000 */
[----:B------:R-:W-:Y:S01]  /*2130*/  @!P1 FMUL R21, R21, 16777216 ;  /* 0x4b80000015159820 */ /* 0x000fe20000400000 */
[----:B------:R-:W-:-:S03]  /*2140*/  FSETP.GEU.AND P1, PT, |R40|, 1.175494350822287508e-38, PT ;  /* 0x008000002800780b */ /* 0x000fc60003f2e200 */
[----:B------:R-:W2:Y:S01]  /*2150*/  MUFU.RCP R23, R23 ;  /* 0x0000001700177308 */ /* 0x000ea20000001000 */
[----:B------:R-:W3:Y:S04]  /*2160*/  LDS.128 R4, [R24] ;  /* 0x0000000018047984 */ /* 0x000ee80000000c00 */
[----:B------:R-:W4:Y:S01]  /*2170*/  LDS.128 R8, [R20+0x800] ;  /* 0x0008000014087984 */ /* 0x000f220000000c00 */
[----:B------:R-:W-:-:S04]  /*2180*/  @P0 FMUL R40, R40, 0.25 ;  /* 0x3e80000028280820 */ /* 0x000fc80000400000 */
[----:B------:R-:W-:Y:S01]  /*2190*/  @!P1 FMUL R40, R40, 16777216 ;  /* 0x4b80000028289820 */ /* 0x000fe20000400000 */
[C---:B--2---:R-:W-:Y:S01]  /*21a0*/  FMUL R29, R23.reuse, R36 ;  /* 0x00000024171d7220 */ /* 0x044fe20000400000 */
[----:B------:R-:W-:Y:S02]  /*21b0*/  FMUL R21, R23, R21 ;  /* 0x0000001517157220 */ /* 0x000fe40000400000 */
[----:B------:R-:W2:Y:S01]  /*21c0*/  LDC.64 R22, c[0x0][0x228] ;  /* 0x00008a00ff167b82 */ /* 0x000ea20000000a00 */
[----:B------:R-:W5:Y:S01]  /*21d0*/  MUFU.RCP R30, R30 ;  /* 0x0000001e001e7308 */ /* 0x000f620000001000 */
[----:B------:R-:W-:Y:S01]  /*21e0*/  FADD R12, R12, R31 ;  /* 0x0000001f0c0c7221 */ /* 0x000fe20000000000 */
[----:B------:R-:W-:Y:S01]  /*21f0*/  FADD R13, R32, R13 ;  /* 0x0000000d200d7221 */ /* 0x000fe20000000000 */
[----:B------:R-:W-:-:S05]  /*2200*/  FADD R41, R41, R42 ;  /* 0x0000002a29297221 */ /* 0x000fca0000000000 */
[----:B------:R-:W1:Y:S01]  /*2210*/  MUFU.RCP R40, R40 ;  /* 0x0000002800287308 */ /* 0x000e620000001000 */
[----:B------:R-:W-:Y:S01]  /*2220*/  @P5 FMUL R13, R13, 0.25 ;  /* 0x3e8000000d0d5820 */ /* 0x000fe20000400000 */
[----:B------:R-:W-:Y:S01]  /*2230*/  @P0 FMUL R12, R12, 0.25 ;  /* 0x3e8000000c0c0820 */ /* 0x000fe20000400000 */
[----:B------:R-:W-:Y:S01]  /*2240*/  @P5 FMUL R41, R41, 0.25 ;  /* 0x3e80000029295820 */ /* 0x000fe20000400000 */
[----:B------:R-:W-:Y:S01]  /*2250*/  SEL R34, R15, RZ, P6 ;  /* 0x000000ff0f227207 */ /* 0x000fe20003000000 */
[----:B------:R-:W-:Y:S01]  /*2260*/  @!P2 FMUL R13, R13, 16777216 ;  /* 0x4b8000000d0da820 */ /* 0x000fe20000400000 */
[----:B------:R-:W-:Y:S01]  /*2270*/  @!P1 FMUL R12, R12, 16777216 ;  /* 0x4b8000000c0c9820 */ /* 0x000fe20000400000 */
[----:B------:R-:W-:Y:S01]  /*2280*/  @!P2 FMUL R41, R41, 16777216 ;  /* 0x4b8000002929a820 */ /* 0x000fe20000400000 */
[----:B0-----:R-:W-:-:S04]  /*2290*/  IMAD.WIDE R32, R27, 0x4, R16 ;  /* 0x000000041b207825 */ /* 0x001fc800078e0210 */
[----:B-----5:R-:W-:Y:S01]  /*22a0*/  FMUL R36, R30, R13 ;  /* 0x0000000d1e247220 */ /* 0x020fe20000400000 */
[----:B------:R-:W-:Y:S01]  /*22b0*/  FADD R37, R37, R34 ;  /* 0x0000002225257221 */ /* 0x000fe20000000000 */
[----:B------:R-:W-:-:S04]  /*22c0*/  IMAD.WIDE R16, R26, 0x4, R16 ;  /* 0x000000041a107825 */ /* 0x000fc800078e0210 */
[----:B------:R-:W-:Y:S01]  /*22d0*/  FMUL R34, R30, R41 ;  /* 0x000000291e227220 */ /* 0x000fe20000400000 */
[----:B-1----:R-:W-:Y:S01]  /*22e0*/  FMUL R15, R40, R12 ;  /* 0x0000000c280f7220 */ /* 0x002fe20000400000 */
[C-C-:B------:R-:W-:Y:S01]  /*22f0*/  IMAD.WIDE R12, R27.reuse, 0x4, R18.reuse ;  /* 0x000000041b0c7825 */ /* 0x140fe200078e0212 */
[----:B---3--:R-:W-:Y:S03]  /*2300*/  @!P4 STG.E.128 desc[UR6][R32.64], R4 ;  /* 0x000000042000c986 */ /* 0x008fe6000c101d06 */
[C---:B------:R-:W-:Y:S01]  /*2310*/  IMAD.WIDE R18, R26.reuse, 0x4, R18 ;  /* 0x000000041a127825 */ /* 0x040fe200078e0212 */
[----:B----4-:R-:W-:Y:S03]  /*2320*/  @!P3 STG.E.128 desc[UR6][R16.64], R8 ;  /* 0x000000081000b986 */ /* 0x010fe6000c101d06 */
[--C-:B--2---:R-:W-:Y:S01]  /*2330*/  IMAD.WIDE R30, R27, 0x4, R22.reuse ;  /* 0x000000041b1e7825 */ /* 0x104fe200078e0216 */
[----:B------:R-:W-:Y:S03]  /*2340*/  @!P4 STG.E.128 desc[UR6][R12.64], R4 ;  /* 0x000000040c00c986 */ /* 0x000fe6000c101d06 */
[----:B------:R-:W-:Y:S01]  /*2350*/  IMAD.WIDE R22, R26, 0x4, R22 ;  /* 0x000000041a167825 */ /* 0x000fe200078e0216 */
[----:B------:R-:W-:Y:S04]  /*2360*/  @!P3 STG.E.128 desc[UR6][R18.64], R8 ;  /* 0x000000081200b986 */ /* 0x000fe8000c101d06 */
[----:B------:R0:W-:Y:S04]  /*2370*/  @!P4 STG.E.128 desc[UR6][R30.64], R4 ;  /* 0x000000041e00c986 */ /* 0x0001e8000c101d06 */
[----:B------:R-:W-:Y:S01]  /*2380*/  @!P3 STG.E.128 desc[UR6][R22.64], R8 ;  /* 0x000000081600b986 */ /* 0x000fe2000c101d06 */
[----:B------:R-:W-:Y:S01]  /*2390*/  BAR.SYNC.DEFER_BLOCKING 0x0 ;  /* 0x0000000000007b1d */ /* 0x000fe20000010000 */
[----:B------:R-:W-:-:S04]  /*23a0*/  @P0 FMUL R37, R37, 0.25 ;  /* 0x3e80000025250820 */ /* 0x000fc80000400000 */
[----:B------:R-:W-:-:S04]  /*23b0*/  @!P1 FMUL R37, R37, 16777216 ;  /* 0x4b80000025259820 */ /* 0x000fc80000400000 */
[----:B------:R-:W-:Y:S01]  /*23c0*/  FMUL R37, R40, R37 ;  /* 0x0000002528257220 */ /* 0x000fe20000400000 */
[----:B0-----:R-:W0:Y:S01]  /*23d0*/  LDC.64 R6, c[0x0][0x230] ;  /* 0x00008c00ff067b82 */ /* 0x001e220000000a00 */
[----:B------:R-:W-:Y:S04]  /*23e0*/  STS [R3], R14 ;  /* 0x0000000e03007388 */ /* 0x000fe80000000800 */
[----:B------:R-:W-:Y:S04]  /*23f0*/  STS [R0+0x80], R29 ;  /* 0x0000801d00007388 */ /* 0x000fe80000000800 */
[----:B------:R-:W-:Y:S04]  /*2400*/  STS [R25+0x100], R34 ;  /* 0x0001002219007388 */ /* 0x000fe80000000800 */
[----:B------:R-:W-:Y:S04]  /*2410*/  STS [R2+0x180], R15 ;  /* 0x0001800f02007388 */ /* 0x000fe80000000800 */
[----:B------:R-:W-:Y:S04]  /*2420*/  STS [R3+0x40], R28 ;  /* 0x0000401c03007388 */ /* 0x000fe80000000800 */
[----:B------:R-:W-:Y:S04]  /*2430*/  STS [R0+0xc0], R21 ;  /* 0x0000c01500007388 */ /* 0x000fe80000000800 */
[----:B------:R-:W-:Y:S04]  /*2440*/  STS [R25+0x140], R36 ;  /* 0x0001402419007388 */ /* 0x000fe80000000800 */
[----:B------:R-:W-:Y:S01]  /*2450*/  STS [R2+0x1c0], R37 ;  /* 0x0001c02502007388 */ /* 0x000fe20000000800 */
[----:B------:R-:W-:Y:S06]  /*2460*/  BAR.SYNC.DEFER_BLOCKING 0x0 ;  /* 0x0000000000007b1d */ /* 0x000fec0000010000 */
[----:B------:R-:W1:Y:S01]  /*2470*/  LDS.128 R8, [R24] ;  /* 0x0000000018087984 */ /* 0x000e620000000c00 */
[----:B0-----:R-:W-:-:S05]  /*2480*/  IMAD.WIDE R4, R27, 0x4, R6 ;  /* 0x000000041b047825 */ /* 0x001fca00078e0206 */
[----:B-1----:R0:W-:Y:S02]  /*2490*/  @!P4 STG.E.128 desc[UR6][R4.64], R8 ;  /* 0x000000080400c986 */ /* 0x0021e4000c101d06 */
[----:B0-----:R-:W-:Y:S05]  /*24a0*/  @P3 EXIT ;  /* 0x000000000000394d */ /* 0x001fea0003800000 */
[----:B------:R-:W0:Y:S01]  /*24b0*/  LDS.128 R20, [R20+0x800] ;  /* 0x0008000014147984 */ /* 0x000e220000000c00 */
[----:B------:R-:W-:-:S05]  /*24c0*/  IMAD.WIDE R26, R26, 0x4, R6 ;  /* 0x000000041a1a7825 */ /* 0x000fca00078e0206 */
[----:B0-----:R-:W-:Y:S01]  /*24d0*/  STG.E.128 desc[UR6][R26.64], R20 ;  /* 0x000000141a007986 */ /* 0x001fe2000c101d06 */
[----:B------:R-:W-:Y:S05]  /*24e0*/  EXIT ;  /* 0x000000000000794d */ /* 0x000fea0003800000 */
.L_x_0:
[----:B------:R-:W-:-:S00]  /*24f0*/  BRA `(.L_x_0) ;  /* 0xfffffffc00fc7947 */ /* 0x000fc0000383ffff */
[----:B------:R-:W-:-:S00]  /*2500*/  NOP ;  /* 0x0000000000007918 */ /* 0x000fc00000000000 */
[----:B------:R-:W-:-:S00]  /*2510*/  NOP ;  /* 0x0000000000007918 */ /* 0x000fc00000000000 */
[----:B------:R-:W-:-:S00]  /*2520*/  NOP ;  /* 0x0000000000007918 */ /* 0x000fc00000000000 */
[----:B------:R-:W-:-:S00]  /*2530*/  NOP ;  /* 0x0000000000007918 */ /* 0x000fc00000000000 */
[----:B------:R-:W-:-:S00]  /*2540*/  NOP ;  /* 0x0000000000007918 */ /* 0x000fc00000000000 */
[----:B------:R-:W-:-:S00]  /*2550*/  NOP ;  /* 0x0000000000007918 */ /* 0x000fc00000000000 */
[----:B------:R-:W-:-:S00]  /*2560*/  NOP ;  /* 0x0000000000007918 */ /* 0x000fc00000000000 */
[----:B------:R-:W-:-:S00]  /*2570*/  NOP ;  /* 0x0000000000007918 */ /* 0x000fc00000000000 */
.L_x_1:


//--------------------- .nv.shared.triton_poi_fused_avg_pool2d_convolution_45 --------------------------
	.section	.nv.shared.triton_poi_fused_avg_pool2d_convolution_45,"aw",@nobits
	.sectionflags	@""
	.align	16
	.zero		1024


//--------------------- .nv.constant0.triton_poi_fused_avg_pool2d_convolution_45 --------------------------
	.section	.nv.constant0.triton_poi_fused_avg_pool2d_convolution_45,"a",@progbits
	.sectionflags	@""
	.align	4
.nv.constant0.triton_poi_fused_avg_pool2d_convolution_45:
	.zero		576
